/*
** Author(s)      :  Yehia Arafa (yarafa@nmsu.edu) 
** 
** File           :  nonOpt_pipeline_temp.ptx  
** 
** Description    :  Instructions Microbenchmarks written in PTX 
** 
** Paper          :  Y. Arafa et al., "Verified Instruction-Level Energy Consumption 
**                                      Measurement for NVIDIA GPUs," CF'20 
** 
** Notes          :  This file is used with the non-optimized (-O)) nvcc compiler flag              
**
** Addendum       : Modified by Gustavo Diaz Galeas
*/


.version 7.6
.target sm_75
.address_size 64


//--------------------------Ovhd--------------------------//

	// .globl	_Z4OvhdPi
.visible .entry _Z4OvhdPi(
	.param .u64 _Z4OvhdPi_param_0
)
{
    .reg .b32   %r<100>;
    .reg .b64   %rd<27>;
    .reg .pred 	%p<2>;

    ld.param.u64 	%rd1, [_Z4OvhdPi_param_0];
    cvta.to.global.u64  %rd4, %rd1;

    mov.u32 	      %r3, 3;
    mov.u32 	      %r4, 4;

    add.s32         %r5, %r4, %r3;
    add.s32         %r7, %r5, 2;
    
    mov.u32 	    %r79, -1000000;
      
BB0_1:

    add.u32 	    %r79, %r79, 1;
	setp.ne.s32	    %p1, %r79, 0;
	@%p1 bra 	    BB0_1;

    st.global.u32   [%rd4], %r79;
    st.global.u32   [%rd4 + 8], %r79;

    ret;
}

//--------------------------Add--------------------------//

	// .globl	_Z3AddPi
.visible .entry _Z3AddPi(
	.param .u64 _Z3AddPi_param_0
)
{
    .reg .b32   %r<100>;
    .reg .b64   %rd<27>;
    .reg .pred 	%p<2>;

    ld.param.u64 	%rd1, [_Z3AddPi_param_0];
    cvta.to.global.u64  %rd4, %rd1;

    mov.u32 	      %r3, 3;
    mov.u32 	      %r4, 4;

    add.s32         %r5, %r4, %r3;
    add.s32         %r7, %r5, 2;
    
    mov.u32 	    %r79, -1000000;
      
BB0_1:

    add.u32         %r9, %r3, %r7;
    add.u32         %r10, %r7, %r9;
    add.u32         %r11, %r9, %r10;
    add.u32         %r12, %r10, %r11;
    add.u32         %r13, %r11, %r12;
    add.u32         %r14, %r12, %r13;
    add.u32         %r15, %r13, %r14;
    add.u32         %r16, %r14, %r15;
    add.u32         %r17, %r15, %r16;
    add.u32         %r18, %r16, %r17;
    add.u32         %r19, %r17, %r18;
    add.u32         %r20, %r18, %r19;
    add.u32         %r21, %r19, %r20;
    add.u32         %r22, %r20, %r21;
    add.u32         %r23, %r21, %r22;
    add.u32         %r24, %r22, %r23;
    add.u32         %r25, %r23, %r24;
    add.u32         %r26, %r24, %r25;
    add.u32         %r27, %r25, %r26;
    add.u32         %r28, %r26, %r27;

    add.u32 	    %r79, %r79, 1;
	setp.ne.s32	    %p1, %r79, 0;
	@%p1 bra 	    BB0_1;

    st.global.u32   [%rd4], %r79;
    st.global.u32   [%rd4 + 8], %r28;

    ret;
}


//--------------------------Mul--------------------------//

	// .globl	_Z3MulPi
.visible .entry _Z3MulPi(
	.param .u64 _Z3MulPi_param_0
)
{
    .reg .b32   %r<100>;
    .reg .b64   %rd<27>;
    .reg .pred 	%p<2>;

    ld.param.u64    %rd1, [_Z3MulPi_param_0];
    cvta.to.global.u64  %rd4, %rd1;
    
    mov.u32 	      %r3, 3;
    mov.u32 	      %r4, 4;

    add.s32         %r5, %r4, %r3;
    add.s32         %r7, %r5, 2;
    
    mov.u32 	    %r79, -1000000;
  
BB0_1:

    mul.lo.u32         %r9, %r7, %r3;
    mul.lo.u32         %r10, %r3, %r9;
    mul.lo.u32         %r11, %r9, %r10;
    mul.lo.u32         %r12, %r10, %r11;
    mul.lo.u32         %r13, %r11, %r12;
    mul.lo.u32         %r14, %r12, %r13;
    mul.lo.u32         %r15, %r13, %r14;
    mul.lo.u32         %r16, %r14, %r15;
    mul.lo.u32         %r17, %r15, %r16;
    mul.lo.u32         %r18, %r16, %r17;
    mul.lo.u32         %r19, %r17, %r18;
    mul.lo.u32         %r20, %r18, %r19;
    mul.lo.u32         %r21, %r19, %r20;
    mul.lo.u32         %r22, %r20, %r21;
    mul.lo.u32         %r23, %r21, %r22;
    mul.lo.u32         %r24, %r22, %r23;
    mul.lo.u32         %r25, %r23, %r24;
    mul.lo.u32         %r26, %r24, %r25;
    mul.lo.u32         %r27, %r25, %r26;
    mul.lo.u32         %r28, %r26, %r27;
  
    add.u32 	    %r79, %r79, 1;
	setp.ne.s32	    %p1, %r79, 0;
	@%p1 bra 	    BB0_1;

    st.global.u32   [%rd4], %r79;
    st.global.u32   [%rd4 + 8], %r28;

    ret;
}


//--------------------------Div--------------------------//

	// .globl	_Z3DivPi
.visible .entry _Z3DivPi(
	.param .u64 _Z3DivPi_param_0
)
{
    .reg .b32   %r<100>;
    .reg .b64   %rd<27>;
    .reg .pred 	%p<2>;

    ld.param.u64    %rd1, [_Z3DivPi_param_0];
    cvta.to.global.u64  %rd4, %rd1;
    
    mov.u32 	      %r3, 3;
    mov.u32 	      %r4, 4;

    add.s32         %r5, %r4, %r3;
    add.s32         %r7, %r5, 2;
    
    mov.u32 	    %r79, -1000000;

BB0_1:
    mov.u32         %r1, %clock;

    div.s32         %r9, %r7, %r3;
    div.s32         %r10, %r3, %r9;
    div.s32         %r11, %r9, %r10;
    div.s32         %r12, %r10, %r11;
    div.s32         %r13, %r11, %r12;
    div.s32         %r14, %r12, %r13;
    div.s32         %r15, %r13, %r14;
    div.s32         %r16, %r14, %r15;
    div.s32         %r17, %r15, %r16;
    div.s32         %r18, %r16, %r17;
    div.s32         %r19, %r17, %r18;
    div.s32         %r20, %r18, %r19;
    div.s32         %r21, %r19, %r20;
    div.s32         %r22, %r20, %r21;
    div.s32         %r23, %r21, %r22;
    div.s32         %r24, %r22, %r23;
    div.s32         %r25, %r23, %r24;
    div.s32         %r26, %r24, %r25;
    div.s32         %r27, %r25, %r26;
    div.s32         %r28, %r26, %r27;
   
    add.u32 	    %r79, %r79, 1;
	setp.ne.s32	    %p1, %r79, 0;
	@%p1 bra 	    BB0_1;

    st.global.u32   [%rd4], %r79;
    st.global.u32   [%rd4 + 8], %r28;

    ret;
}


//--------------------------DivU--------------------------//

	// .globl	_Z4DivUPi
.visible .entry _Z4DivUPi(
	.param .u64 _Z4DivUPi_param_0
)
{
    .reg .b32   %r<100>;
    .reg .b64   %rd<27>;
    .reg .pred 	%p<2>;

    ld.param.u64    %rd1, [_Z4DivUPi_param_0];
    cvta.to.global.u64  %rd4, %rd1;
    
    mov.u32 	      %r3, 3;
    mov.u32 	      %r4, 4;

    add.s32         %r5, %r4, %r3;
    add.s32         %r7, %r5, 2;
    
    mov.u32 	    %r79, -1000000;

BB0_1:

    div.u32         %r9, %r7, %r3;
    div.u32         %r10, %r3, %r9;
    div.u32         %r11, %r9, %r10;
    div.u32         %r12, %r10, %r11;
    div.u32         %r13, %r11, %r12;
    div.u32         %r14, %r12, %r13;
    div.u32         %r15, %r13, %r14;
    div.u32         %r16, %r14, %r15;
    div.u32         %r17, %r15, %r16;
    div.u32         %r18, %r16, %r17;
    div.u32         %r19, %r17, %r18;
    div.u32         %r20, %r18, %r19;
    div.u32         %r21, %r19, %r20;
    div.u32         %r22, %r20, %r21;
    div.u32         %r23, %r21, %r22;
    div.u32         %r24, %r22, %r23;
    div.u32         %r25, %r23, %r24;
    div.u32         %r26, %r24, %r25;
    div.u32         %r27, %r25, %r26;
    div.u32         %r28, %r26, %r27;

    add.u32 	    %r79, %r79, 1;
	setp.ne.s32	    %p1, %r79, 0;
	@%p1 bra 	    BB0_1;

    st.global.u32   [%rd4], %r79;
    st.global.u32   [%rd4 + 8], %r28;

    ret;
}

//--------------------------Load-------------------------//

	// .globl	_Z3LdPi
.visible .entry _Z3LdPi(
	.param .u64 _Z3LdPi_param_0
)
{
    .reg .b32   %r<20>;
    .reg .b64   %rd<100>;
    .reg .pred 	%p<2>;

    ld.param.cv.u64    %rd1, [_Z3LdPi_param_0];
    cvta.to.global.u64 %rd4, %rd1;

    mov.u64         %rd5, 3;
    mov.u64         %rd6, 4;

    add.s64         %rd7, %rd5, %rd6;
    add.s64         %rd8, %rd7, 2;
    
    mov.u32 	    %r19, -1000000;
      
BB0_1:

    mov.u32         %r1, %clock;

    ld.global.cv.u64       %rd9, [%rd4 + 12];
    add.u64         %rd10, %rd9, %rd8;
    st.global.wt.u64       [%rd4 + 12], %rd10;

    //ld.cv.u64       %rd10, [%rd4 + 12];

//    ld.cv.u64       %rd11, [%rd10];
    //add.u64         %rd12, %rd11, %rd10;
    //ld.cv.u64       %rd13, [%rd12];
    //add.u64         %rd14, %rd13, %rd12;
    //ld.cv.u64       %rd15, [%rd14];
    //add.u64         %rd16, %rd15, %rd14;
    //ld.cv.u64       %rd17, [%rd16];
    //add.u64         %rd18, %rd17, %rd16;


    //ld.cv.u64       %rd11, [%rd10];
    //ld.cv.u64       %rd12, [%rd11];
    //ld.cv.u64       %rd13, [%rd12];
    //ld.cv.u64       %rd14, [%rd13];
    //ld.cv.u64       %rd15, [%rd14];
    //ld.cv.u64       %rd16, [%rd15];
    //ld.cv.u64       %rd17, [%rd16];
    //ld.cv.u64       %rd18, [%rd17];

    add.u32 	    %r19, %r19, 1;
	setp.ne.s32	    %p1, %r19, 0;
	@%p1 bra 	    BB0_1;

    st.global.u32   [%rd4], %r19;
    cvt.u32.u64     %r18, %rd18;
    st.global.u32   [%rd4 + 8], %r18;

    ret;
}


// ===== COMPILED SASS (sm_100) =====

	.target	sm_100

	.elftype	@"ET_EXEC"


//--------------------- .note.nv.tkinfo           --------------------------
	.section	.note.nv.tkinfo,"",@"SHT_NOTE"
	.sectionflags	@"SHF_NOTE_NV_TKINFO"
	.tkinfo
        /*0018*/ 	.word	0x00000002
        /*0030*/ 	.string	""
        /*0030*/ 	.string	"ptxas"
        /*0030*/ 	.string	"Cuda compilation tools, release 13.0, V13.0.88"
        /*0030*/ 	.string	"Build cuda_13.0.r13.0/compiler.36424714_0"
        /*0030*/ 	.string	"-arch sm_100 "



//--------------------- .note.nv.cuinfo           --------------------------
	.section	.note.nv.cuinfo,"",@"SHT_NOTE"
	.sectionflags	@"SHF_NOTE_NV_CUINFO"
        /*0018*/ 	.short	0x0002
        /*001a*/ 	.short	0x004b
        /*001c*/ 	.short	0x0082
	.zero		2


//--------------------- .nv.info                  --------------------------
	.section	.nv.info,"",@"SHT_CUDA_INFO"
	.align	4


	//----- nvinfo : EIATTR_REGCOUNT
	.align		4
        /*0000*/ 	.byte	0x04, 0x2f
        /*0002*/ 	.short	(.L_1 - .L_0)
	.align		4
.L_0:
        /*0004*/ 	.word	index@(_Z4OvhdPi)
        /*0008*/ 	.word	0x00000008


	//----- nvinfo : EIATTR_FRAME_SIZE
	.align		4
.L_1:
        /*000c*/ 	.byte	0x04, 0x11
        /*000e*/ 	.short	(.L_3 - .L_2)
	.align		4
.L_2:
        /*0010*/ 	.word	index@(_Z4OvhdPi)
        /*0014*/ 	.word	0x00000000


	//----- nvinfo : EIATTR_REGCOUNT
	.align		4
.L_3:
        /*0018*/ 	.byte	0x04, 0x2f
        /*001a*/ 	.short	(.L_5 - .L_4)
	.align		4
.L_4:
        /*001c*/ 	.word	index@(_Z3AddPi)
        /*0020*/ 	.word	0x0000000a


	//----- nvinfo : EIATTR_FRAME_SIZE
	.align		4
.L_5:
        /*0024*/ 	.byte	0x04, 0x11
        /*0026*/ 	.short	(.L_7 - .L_6)
	.align		4
.L_6:
        /*0028*/ 	.word	index@(_Z3AddPi)
        /*002c*/ 	.word	0x00000000


	//----- nvinfo : EIATTR_REGCOUNT
	.align		4
.L_7:
        /*0030*/ 	.byte	0x04, 0x2f
        /*0032*/ 	.short	(.L_9 - .L_8)
	.align		4
.L_8:
        /*0034*/ 	.word	index@(_Z3MulPi)
        /*0038*/ 	.word	0x0000000a


	//----- nvinfo : EIATTR_FRAME_SIZE
	.align		4
.L_9:
        /*003c*/ 	.byte	0x04, 0x11
        /*003e*/ 	.short	(.L_11 - .L_10)
	.align		4
.L_10:
        /*0040*/ 	.word	index@(_Z3MulPi)
        /*0044*/ 	.word	0x00000000


	//----- nvinfo : EIATTR_REGCOUNT
	.align		4
.L_11:
        /*0048*/ 	.byte	0x04, 0x2f
        /*004a*/ 	.short	(.L_13 - .L_12)
	.align		4
.L_12:
        /*004c*/ 	.word	index@(_Z3DivPi)
        /*0050*/ 	.word	0x0000000e


	//----- nvinfo : EIATTR_FRAME_SIZE
	.align		4
.L_13:
        /*0054*/ 	.byte	0x04, 0x11
        /*0056*/ 	.short	(.L_15 - .L_14)
	.align		4
.L_14:
        /*0058*/ 	.word	index@(_Z3DivPi)
        /*005c*/ 	.word	0x00000000


	//----- nvinfo : EIATTR_REGCOUNT
	.align		4
.L_15:
        /*0060*/ 	.byte	0x04, 0x2f
        /*0062*/ 	.short	(.L_17 - .L_16)
	.align		4
.L_16:
        /*0064*/ 	.word	index@(_Z4DivUPi)
        /*0068*/ 	.word	0x0000000c


	//----- nvinfo : EIATTR_FRAME_SIZE
	.align		4
.L_17:
        /*006c*/ 	.byte	0x04, 0x11
        /*006e*/ 	.short	(.L_19 - .L_18)
	.align		4
.L_18:
        /*0070*/ 	.word	index@(_Z4DivUPi)
        /*0074*/ 	.word	0x00000000


	//----- nvinfo : EIATTR_REGCOUNT
	.align		4
.L_19:
        /*0078*/ 	.byte	0x04, 0x2f
        /*007a*/ 	.short	(.L_21 - .L_20)
	.align		4
.L_20:
        /*007c*/ 	.word	index@(_Z3LdPi)
        /*0080*/ 	.word	0x00000012


	//----- nvinfo : EIATTR_FRAME_SIZE
	.align		4
.L_21:
        /*0084*/ 	.byte	0x04, 0x11
        /*0086*/ 	.short	(.L_23 - .L_22)
	.align		4
.L_22:
        /*0088*/ 	.word	index@(_Z3LdPi)
        /*008c*/ 	.word	0x00000000


	//----- nvinfo : EIATTR_MIN_STACK_SIZE
	.align		4
.L_23:
        /*0090*/ 	.byte	0x04, 0x12
        /*0092*/ 	.short	(.L_25 - .L_24)
	.align		4
.L_24:
        /*0094*/ 	.word	index@(_Z3LdPi)
        /*0098*/ 	.word	0x00000000


	//----- nvinfo : EIATTR_MIN_STACK_SIZE
	.align		4
.L_25:
        /*009c*/ 	.byte	0x04, 0x12
        /*009e*/ 	.short	(.L_27 - .L_26)
	.align		4
.L_26:
        /*00a0*/ 	.word	index@(_Z4DivUPi)
        /*00a4*/ 	.word	0x00000000


	//----- nvinfo : EIATTR_MIN_STACK_SIZE
	.align		4
.L_27:
        /*00a8*/ 	.byte	0x04, 0x12
        /*00aa*/ 	.short	(.L_29 - .L_28)
	.align		4
.L_28:
        /*00ac*/ 	.word	index@(_Z3DivPi)
        /*00b0*/ 	.word	0x00000000


	//----- nvinfo : EIATTR_MIN_STACK_SIZE
	.align		4
.L_29:
        /*00b4*/ 	.byte	0x04, 0x12
        /*00b6*/ 	.short	(.L_31 - .L_30)
	.align		4
.L_30:
        /*00b8*/ 	.word	index@(_Z3MulPi)
        /*00bc*/ 	.word	0x00000000


	//----- nvinfo : EIATTR_MIN_STACK_SIZE
	.align		4
.L_31:
        /*00c0*/ 	.byte	0x04, 0x12
        /*00c2*/ 	.short	(.L_33 - .L_32)
	.align		4
.L_32:
        /*00c4*/ 	.word	index@(_Z3AddPi)
        /*00c8*/ 	.word	0x00000000


	//----- nvinfo : EIATTR_MIN_STACK_SIZE
	.align		4
.L_33:
        /*00cc*/ 	.byte	0x04, 0x12
        /*00ce*/ 	.short	(.L_35 - .L_34)
	.align		4
.L_34:
        /*00d0*/ 	.word	index@(_Z4OvhdPi)
        /*00d4*/ 	.word	0x00000000
.L_35:


//--------------------- .nv.compat                --------------------------
	.section	.nv.compat,"",@"SHT_CUDA_COMPAT_INFO"
	.align	4
        /*0000*/ 	.byte	0x02, 0x09, 0x00, 0x00, 0x02, 0x02, 0x01, 0x00, 0x02, 0x05, 0x05, 0x00, 0x03, 0x07, 0x01, 0x01
        /*0010*/ 	.byte	0x02, 0x03, 0x00, 0x00, 0x02, 0x06, 0x01, 0x00, 0x04, 0x0b, 0x08, 0x00, 0x09, 0x00, 0x00, 0x00
        /*0020*/ 	.byte	0x00, 0x00, 0x00, 0x00


//--------------------- .nv.info._Z3LdPi          --------------------------
	.section	.nv.info._Z3LdPi,"",@"SHT_CUDA_INFO"
	.sectionflags	@""
	.align	4


	//----- nvinfo : EIATTR_CUDA_API_VERSION
	.align		4
        /*0000*/ 	.byte	0x04, 0x37
        /*0002*/ 	.short	(.L_37 - .L_36)
.L_36:
        /*0004*/ 	.word	0x00000082


	//----- nvinfo : EIATTR_KPARAM_INFO
	.align		4
.L_37:
        /*0008*/ 	.byte	0x04, 0x17
        /*000a*/ 	.short	(.L_39 - .L_38)
.L_38:
        /*000c*/ 	.word	0x00000000
        /*0010*/ 	.short	0x0000
        /*0012*/ 	.short	0x0000
        /*0014*/ 	.byte	0x00, 0xf0, 0x21, 0x00


	//----- nvinfo : EIATTR_SPARSE_MMA_MASK
	.align		4
.L_39:
        /*0018*/ 	.byte	0x03, 0x50
        /*001a*/ 	.short	0x0000


	//----- nvinfo : EIATTR_MAXREG_COUNT
	.align		4
        /*001c*/ 	.byte	0x03, 0x1b
        /*001e*/ 	.short	0x00ff


	//----- nvinfo : EIATTR_MERCURY_ISA_VERSION
	.align		4
        /*0020*/ 	.byte	0x03, 0x5f
        /*0022*/ 	.short	0x0101


	//----- nvinfo : EIATTR_VRC_CTA_INIT_COUNT
	.align		4
        /*0024*/ 	.byte	0x02, 0x4a
	.zero		1
	.zero		1


	//----- nvinfo : EIATTR_EXIT_INSTR_OFFSETS
	.align		4
        /*0028*/ 	.byte	0x04, 0x1c
        /*002a*/ 	.short	(.L_41 - .L_40)


	//   ....[0]....
.L_40:
        /*002c*/ 	.word	0x000010a0


	//----- nvinfo : EIATTR_CBANK_PARAM_SIZE
	.align		4
.L_41:
        /*0030*/ 	.byte	0x03, 0x19
        /*0032*/ 	.short	0x0008


	//----- nvinfo : EIATTR_PARAM_CBANK
	.align		4
        /*0034*/ 	.byte	0x04, 0x0a
        /*0036*/ 	.short	(.L_43 - .L_42)
	.align		4
.L_42:
        /*0038*/ 	.word	index@(.nv.constant0._Z3LdPi)
        /*003c*/ 	.short	0x0380
        /*003e*/ 	.short	0x0008


	//----- nvinfo : EIATTR_SW_WAR
	.align		4
.L_43:
        /*0040*/ 	.byte	0x04, 0x36
        /*0042*/ 	.short	(.L_45 - .L_44)
.L_44:
        /*0044*/ 	.word	0x00000008
.L_45:


//--------------------- .nv.info._Z4DivUPi        --------------------------
	.section	.nv.info._Z4DivUPi,"",@"SHT_CUDA_INFO"
	.sectionflags	@""
	.align	4


	//----- nvinfo : EIATTR_CUDA_API_VERSION
	.align		4
        /*0000*/ 	.byte	0x04, 0x37
        /*0002*/ 	.short	(.L_47 - .L_46)
.L_46:
        /*0004*/ 	.word	0x00000082


	//----- nvinfo : EIATTR_KPARAM_INFO
	.align		4
.L_47:
        /*0008*/ 	.byte	0x04, 0x17
        /*000a*/ 	.short	(.L_49 - .L_48)
.L_48:
        /*000c*/ 	.word	0x00000000
        /*0010*/ 	.short	0x0000
        /*0012*/ 	.short	0x0000
        /*0014*/ 	.byte	0x00, 0xf0, 0x21, 0x00


	//----- nvinfo : EIATTR_SPARSE_MMA_MASK
	.align		4
.L_49:
        /*0018*/ 	.byte	0x03, 0x50
        /*001a*/ 	.short	0x0000


	//----- nvinfo : EIATTR_MAXREG_COUNT
	.align		4
        /*001c*/ 	.byte	0x03, 0x1b
        /*001e*/ 	.short	0x00ff


	//----- nvinfo : EIATTR_MERCURY_ISA_VERSION
	.align		4
        /*0020*/ 	.byte	0x03, 0x5f
        /*0022*/ 	.short	0x0101


	//----- nvinfo : EIATTR_VRC_CTA_INIT_COUNT
	.align		4
        /*0024*/ 	.byte	0x02, 0x4a
	.zero		1
	.zero		1


	//----- nvinfo : EIATTR_EXIT_INSTR_OFFSETS
	.align		4
        /*0028*/ 	.byte	0x04, 0x1c
        /*002a*/ 	.short	(.L_51 - .L_50)


	//   ....[0]....
.L_50:
        /*002c*/ 	.word	0x000016e0


	//----- nvinfo : EIATTR_CBANK_PARAM_SIZE
	.align		4
.L_51:
        /*0030*/ 	.byte	0x03, 0x19
        /*0032*/ 	.short	0x0008


	//----- nvinfo : EIATTR_PARAM_CBANK
	.align		4
        /*0034*/ 	.byte	0x04, 0x0a
        /*0036*/ 	.short	(.L_53 - .L_52)
	.align		4
.L_52:
        /*0038*/ 	.word	index@(.nv.constant0._Z4DivUPi)
        /*003c*/ 	.short	0x0380
        /*003e*/ 	.short	0x0008


	//----- nvinfo : EIATTR_SW_WAR
	.align		4
.L_53:
        /*0040*/ 	.byte	0x04, 0x36
        /*0042*/ 	.short	(.L_55 - .L_54)
.L_54:
        /*0044*/ 	.word	0x00000008
.L_55:


//--------------------- .nv.info._Z3DivPi         --------------------------
	.section	.nv.info._Z3DivPi,"",@"SHT_CUDA_INFO"
	.sectionflags	@""
	.align	4


	//----- nvinfo : EIATTR_CUDA_API_VERSION
	.align		4
        /*0000*/ 	.byte	0x04, 0x37
        /*0002*/ 	.short	(.L_57 - .L_56)
.L_56:
        /*0004*/ 	.word	0x00000082


	//----- nvinfo : EIATTR_KPARAM_INFO
	.align		4
.L_57:
        /*0008*/ 	.byte	0x04, 0x17
        /*000a*/ 	.short	(.L_59 - .L_58)
.L_58:
        /*000c*/ 	.word	0x00000000
        /*0010*/ 	.short	0x0000
        /*0012*/ 	.short	0x0000
        /*0014*/ 	.byte	0x00, 0xf0, 0x21, 0x00


	//----- nvinfo : EIATTR_SPARSE_MMA_MASK
	.align		4
.L_59:
        /*0018*/ 	.byte	0x03, 0x50
        /*001a*/ 	.short	0x0000


	//----- nvinfo : EIATTR_MAXREG_COUNT
	.align		4
        /*001c*/ 	.byte	0x03, 0x1b
        /*001e*/ 	.short	0x00ff


	//----- nvinfo : EIATTR_MERCURY_ISA_VERSION
	.align		4
        /*0020*/ 	.byte	0x03, 0x5f
        /*0022*/ 	.short	0x0101


	//----- nvinfo : EIATTR_VRC_CTA_INIT_COUNT
	.align		4
        /*0024*/ 	.byte	0x02, 0x4a
	.zero		1
	.zero		1


	//----- nvinfo : EIATTR_EXIT_INSTR_OFFSETS
	.align		4
        /*0028*/ 	.byte	0x04, 0x1c
        /*002a*/ 	.short	(.L_61 - .L_60)


	//   ....[0]....
.L_60:
        /*002c*/ 	.word	0x00001df0


	//----- nvinfo : EIATTR_CBANK_PARAM_SIZE
	.align		4
.L_61:
        /*0030*/ 	.byte	0x03, 0x19
        /*0032*/ 	.short	0x0008


	//----- nvinfo : EIATTR_PARAM_CBANK
	.align		4
        /*0034*/ 	.byte	0x04, 0x0a
        /*0036*/ 	.short	(.L_63 - .L_62)
	.align		4
.L_62:
        /*0038*/ 	.word	index@(.nv.constant0._Z3DivPi)
        /*003c*/ 	.short	0x0380
        /*003e*/ 	.short	0x0008


	//----- nvinfo : EIATTR_SW_WAR
	.align		4
.L_63:
        /*0040*/ 	.byte	0x04, 0x36
        /*0042*/ 	.short	(.L_65 - .L_64)
.L_64:
        /*0044*/ 	.word	0x00000008
.L_65:


//--------------------- .nv.info._Z3MulPi         --------------------------
	.section	.nv.info._Z3MulPi,"",@"SHT_CUDA_INFO"
	.sectionflags	@""
	.align	4


	//----- nvinfo : EIATTR_CUDA_API_VERSION
	.align		4
        /*0000*/ 	.byte	0x04, 0x37
        /*0002*/ 	.short	(.L_67 - .L_66)
.L_66:
        /*0004*/ 	.word	0x00000082


	//----- nvinfo : EIATTR_KPARAM_INFO
	.align		4
.L_67:
        /*0008*/ 	.byte	0x04, 0x17
        /*000a*/ 	.short	(.L_69 - .L_68)
.L_68:
        /*000c*/ 	.word	0x00000000
        /*0010*/ 	.short	0x0000
        /*0012*/ 	.short	0x0000
        /*0014*/ 	.byte	0x00, 0xf0, 0x21, 0x00


	//----- nvinfo : EIATTR_SPARSE_MMA_MASK
	.align		4
.L_69:
        /*0018*/ 	.byte	0x03, 0x50
        /*001a*/ 	.short	0x0000


	//----- nvinfo : EIATTR_MAXREG_COUNT
	.align		4
        /*001c*/ 	.byte	0x03, 0x1b
        /*001e*/ 	.short	0x00ff


	//----- nvinfo : EIATTR_MERCURY_ISA_VERSION
	.align		4
        /*0020*/ 	.byte	0x03, 0x5f
        /*0022*/ 	.short	0x0101


	//----- nvinfo : EIATTR_VRC_CTA_INIT_COUNT
	.align		4
        /*0024*/ 	.byte	0x02, 0x4a
	.zero		1
	.zero		1


	//----- nvinfo : EIATTR_EXIT_INSTR_OFFSETS
	.align		4
        /*0028*/ 	.byte	0x04, 0x1c
        /*002a*/ 	.short	(.L_71 - .L_70)


	//   ....[0]....
.L_70:
        /*002c*/ 	.word	0x000000b0


	//----- nvinfo : EIATTR_CBANK_PARAM_SIZE
	.align		4
.L_71:
        /*0030*/ 	.byte	0x03, 0x19
        /*0032*/ 	.short	0x0008


	//----- nvinfo : EIATTR_PARAM_CBANK
	.align		4
        /*0034*/ 	.byte	0x04, 0x0a
        /*0036*/ 	.short	(.L_73 - .L_72)
	.align		4
.L_72:
        /*0038*/ 	.word	index@(.nv.constant0._Z3MulPi)
        /*003c*/ 	.short	0x0380
        /*003e*/ 	.short	0x0008


	//----- nvinfo : EIATTR_SW_WAR
	.align		4
.L_73:
        /*0040*/ 	.byte	0x04, 0x36
        /*0042*/ 	.short	(.L_75 - .L_74)
.L_74:
        /*0044*/ 	.word	0x00000008
.L_75:


//--------------------- .nv.info._Z3AddPi         --------------------------
	.section	.nv.info._Z3AddPi,"",@"SHT_CUDA_INFO"
	.sectionflags	@""
	.align	4


	//----- nvinfo : EIATTR_CUDA_API_VERSION
	.align		4
        /*0000*/ 	.byte	0x04, 0x37
        /*0002*/ 	.short	(.L_77 - .L_76)
.L_76:
        /*0004*/ 	.word	0x00000082


	//----- nvinfo : EIATTR_KPARAM_INFO
	.align		4
.L_77:
        /*0008*/ 	.byte	0x04, 0x17
        /*000a*/ 	.short	(.L_79 - .L_78)
.L_78:
        /*000c*/ 	.word	0x00000000
        /*0010*/ 	.short	0x0000
        /*0012*/ 	.short	0x0000
        /*0014*/ 	.byte	0x00, 0xf0, 0x21, 0x00


	//----- nvinfo : EIATTR_SPARSE_MMA_MASK
	.align		4
.L_79:
        /*0018*/ 	.byte	0x03, 0x50
        /*001a*/ 	.short	0x0000


	//----- nvinfo : EIATTR_MAXREG_COUNT
	.align		4
        /*001c*/ 	.byte	0x03, 0x1b
        /*001e*/ 	.short	0x00ff


	//----- nvinfo : EIATTR_MERCURY_ISA_VERSION
	.align		4
        /*0020*/ 	.byte	0x03, 0x5f
        /*0022*/ 	.short	0x0101


	//----- nvinfo : EIATTR_VRC_CTA_INIT_COUNT
	.align		4
        /*0024*/ 	.byte	0x02, 0x4a
	.zero		1
	.zero		1


	//----- nvinfo : EIATTR_EXIT_INSTR_OFFSETS
	.align		4
        /*0028*/ 	.byte	0x04, 0x1c
        /*002a*/ 	.short	(.L_81 - .L_80)


	//   ....[0]....
.L_80:
        /*002c*/ 	.word	0x000000b0


	//----- nvinfo : EIATTR_CBANK_PARAM_SIZE
	.align		4
.L_81:
        /*0030*/ 	.byte	0x03, 0x19
        /*0032*/ 	.short	0x0008


	//----- nvinfo : EIATTR_PARAM_CBANK
	.align		4
        /*0034*/ 	.byte	0x04, 0x0a
        /*0036*/ 	.short	(.L_83 - .L_82)
	.align		4
.L_82:
        /*0038*/ 	.word	index@(.nv.constant0._Z3AddPi)
        /*003c*/ 	.short	0x0380
        /*003e*/ 	.short	0x0008


	//----- nvinfo : EIATTR_SW_WAR
	.align		4
.L_83:
        /*0040*/ 	.byte	0x04, 0x36
        /*0042*/ 	.short	(.L_85 - .L_84)
.L_84:
        /*0044*/ 	.word	0x00000008
.L_85:


//--------------------- .nv.info._Z4OvhdPi        --------------------------
	.section	.nv.info._Z4OvhdPi,"",@"SHT_CUDA_INFO"
	.sectionflags	@""
	.align	4


	//----- nvinfo : EIATTR_CUDA_API_VERSION
	.align		4
        /*0000*/ 	.byte	0x04, 0x37
        /*0002*/ 	.short	(.L_87 - .L_86)
.L_86:
        /*0004*/ 	.word	0x00000082


	//----- nvinfo : EIATTR_KPARAM_INFO
	.align		4
.L_87:
        /*0008*/ 	.byte	0x04, 0x17
        /*000a*/ 	.short	(.L_89 - .L_88)
.L_88:
        /*000c*/ 	.word	0x00000000
        /*0010*/ 	.short	0x0000
        /*0012*/ 	.short	0x0000
        /*0014*/ 	.byte	0x00, 0xf0, 0x21, 0x00


	//----- nvinfo : EIATTR_SPARSE_MMA_MASK
	.align		4
.L_89:
        /*0018*/ 	.byte	0x03, 0x50
        /*001a*/ 	.short	0x0000


	//----- nvinfo : EIATTR_MAXREG_COUNT
	.align		4
        /*001c*/ 	.byte	0x03, 0x1b
        /*001e*/ 	.short	0x00ff


	//----- nvinfo : EIATTR_MERCURY_ISA_VERSION
	.align		4
        /*0020*/ 	.byte	0x03, 0x5f
        /*0022*/ 	.short	0x0101


	//----- nvinfo : EIATTR_VRC_CTA_INIT_COUNT
	.align		4
        /*0024*/ 	.byte	0x02, 0x4a
	.zero		1
	.zero		1


	//----- nvinfo : EIATTR_EXIT_INSTR_OFFSETS
	.align		4
        /*0028*/ 	.byte	0x04, 0x1c
        /*002a*/ 	.short	(.L_91 - .L_90)


	//   ....[0]....
.L_90:
        /*002c*/ 	.word	0x000000a0


	//----- nvinfo : EIATTR_CBANK_PARAM_SIZE
	.align		4
.L_91:
        /*0030*/ 	.byte	0x03, 0x19
        /*0032*/ 	.short	0x0008


	//----- nvinfo : EIATTR_PARAM_CBANK
	.align		4
        /*0034*/ 	.byte	0x04, 0x0a
        /*0036*/ 	.short	(.L_93 - .L_92)
	.align		4
.L_92:
        /*0038*/ 	.word	index@(.nv.constant0._Z4OvhdPi)
        /*003c*/ 	.short	0x0380
        /*003e*/ 	.short	0x0008


	//----- nvinfo : EIATTR_SW_WAR
	.align		4
.L_93:
        /*0040*/ 	.byte	0x04, 0x36
        /*0042*/ 	.short	(.L_95 - .L_94)
.L_94:
        /*0044*/ 	.word	0x00000008
.L_95:


//--------------------- .nv.callgraph             --------------------------
	.section	.nv.callgraph,"",@"SHT_CUDA_CALLGRAPH"
	.align	4
	.sectionentsize	8
	.align		4
        /*0000*/ 	.word	0x00000000
	.align		4
        /*0004*/ 	.word	0xffffffff
	.align		4
        /*0008*/ 	.word	0x00000000
	.align		4
        /*000c*/ 	.word	0xfffffffe
	.align		4
        /*0010*/ 	.word	0x00000000
	.align		4
        /*0014*/ 	.word	0xfffffffd
	.align		4
        /*0018*/ 	.word	0x00000000
	.align		4
        /*001c*/ 	.word	0xfffffffc


//--------------------- .text._Z3LdPi             --------------------------
	.section	.text._Z3LdPi,"ax",@progbits
	.align	128
        .global         _Z3LdPi
        .type           _Z3LdPi,@function
        .size           _Z3LdPi,(.L_x_12 - _Z3LdPi)
        .other          _Z3LdPi,@"STO_CUDA_ENTRY STV_DEFAULT"
_Z3LdPi:
.text._Z3LdPi:
[----:B------:R-:W0:Y:S01]  /*0000*/  LDC R1, c[0x0][0x37c] ;  /* 0x0000df00ff017b82 */ /* 0x000e220000000800 */
[----:B------:R-:W-:Y:S01]  /*0010*/  IMAD.MOV.U32 R5, RZ, RZ, -0xf4240 ;  /* 0xfff0bdc0ff057424 */ /* 0x000fe200078e00ff */
[----:B------:R-:W1:Y:S01]  /*0020*/  LDCU.64 UR4, c[0x0][0x358] ;  /* 0x00006b00ff0477ac */ /* 0x000e620008000a00 */
[----:B------:R-:W-:-:S05]  /*0030*/  NOP ;  /* 0x0000000000007918 */ /* 0x000fca0000000000 */
.L_x_0:
[----:B----4-:R-:W1:Y:S02]  /*0040*/  LDC.64 R2, c[0x0][0x380] ;  /* 0x0000e000ff027b82 */ /* 0x010e640000000a00 */
[----:B-1----:R-:W2:Y:S02]  /*0050*/  LDG.E.64.STRONG.SYS R6, desc[UR4][R2.64+0xc] ;  /* 0x00000c0402067981 */ /* 0x002ea4000c1f5b00 */
[----:B--2---:R-:W-:-:S05]  /*0060*/  IADD3 R8, P0, PT, R6, 0x9, RZ ;  /* 0x0000000906087810 */ /* 0x004fca0007f1e0ff */
[----:B------:R-:W-:-:S05]  /*0070*/  IMAD.X R9, RZ, RZ, R7, P0 ;  /* 0x000000ffff097224 */ /* 0x000fca00000e0607 */
[----:B------:R1:W-:Y:S04]  /*0080*/  STG.E.64.STRONG.SYS desc[UR4][R2.64+0xc], R8 ;  /* 0x00000c0802007986 */ /* 0x0003e8000c115b04 */
[----:B------:R-:W2:Y:S02]  /*0090*/  LDG.E.64.STRONG.SYS R6, desc[UR4][R2.64+0xc] ;  /* 0x00000c0402067981 */ /* 0x000ea4000c1f5b00 */
[----:B--2---:R-:W-:-:S05]  /*00a0*/  IADD3 R10, P0, PT, R6, 0x9, RZ ;  /* 0x00000009060a7810 */ /* 0x004fca0007f1e0ff */
[----:B------:R-:W-:-:S05]  /*00b0*/  IMAD.X R11, RZ, RZ, R7, P0 ;  /* 0x000000ffff0b7224 */ /* 0x000fca00000e0607 */
[----:B------:R2:W-:Y:S04]  /*00c0*/  STG.E.64.STRONG.SYS desc[UR4][R2.64+0xc], R10 ;  /* 0x00000c0a02007986 */ /* 0x0005e8000c115b04 */
[----:B------:R-:W3:Y:S02]  /*00d0*/  LDG.E.64.STRONG.SYS R6, desc[UR4][R2.64+0xc] ;  /* 0x00000c0402067981 */ /* 0x000ee4000c1f5b00 */
[----:B---3--:R-:W-:-:S05]  /*00e0*/  IADD3 R12, P0, PT, R6, 0x9, RZ ;  /* 0x00000009060c7810 */ /* 0x008fca0007f1e0ff */
[----:B------:R-:W-:-:S05]  /*00f0*/  IMAD.X R13, RZ, RZ, R7, P0 ;  /* 0x000000ffff0d7224 */ /* 0x000fca00000e0607 */
[----:B------:R3:W-:Y:S04]  /*0100*/  STG.E.64.STRONG.SYS desc[UR4][R2.64+0xc], R12 ;  /* 0x00000c0c02007986 */ /* 0x0007e8000c115b04 */
[----:B------:R-:W4:Y:S02]  /*0110*/  LDG.E.64.STRONG.SYS R6, desc[UR4][R2.64+0xc] ;  /* 0x00000c0402067981 */ /* 0x000f24000c1f5b00 */
[----:B----4-:R-:W-:-:S05]  /*0120*/  IADD3 R14, P0, PT, R6, 0x9, RZ ;  /* 0x00000009060e7810 */ /* 0x010fca0007f1e0ff */
[----:B------:R-:W-:-:S05]  /*0130*/  IMAD.X R15, RZ, RZ, R7, P0 ;  /* 0x000000ffff0f7224 */ /* 0x000fca00000e0607 */
[----:B------:R4:W-:Y:S04]  /*0140*/  STG.E.64.STRONG.SYS desc[UR4][R2.64+0xc], R14 ;  /* 0x00000c0e02007986 */ /* 0x0009e8000c115b04 */
[----:B------:R-:W1:Y:S02]  /*0150*/  LDG.E.64.STRONG.SYS R6, desc[UR4][R2.64+0xc] ;  /* 0x00000c0402067981 */ /* 0x000e64000c1f5b00 */
[----:B-1----:R-:W-:-:S05]  /*0160*/  IADD3 R8, P0, PT, R6, 0x9, RZ ;  /* 0x0000000906087810 */ /* 0x002fca0007f1e0ff */
        /* <DEDUP_REMOVED lines=111> */
[----:B-1----:R-:W-:-:S04]  /*0860*/  IADD3 R8, P0, PT, R6, 0x9, RZ ;  /* 0x0000000906087810 */ /* 0x002fc80007f1e0ff */
[----:B------:R-:W-:-:S05]  /*0870*/  IADD3.X R9, PT, PT, RZ, R7, RZ, P0, !PT ;  /* 0x00000007ff097210 */ /* 0x000fca00007fe4ff */
        /* <DEDUP_REMOVED lines=66> */
[----:B--2---:R-:W-:-:S04]  /*0ca0*/  IADD3 R10, P0, PT, R6, 0x9, RZ ;  /* 0x00000009060a7810 */ /* 0x004fc80007f1e0ff */
[----:B------:R-:W-:-:S05]  /*0cb0*/  IADD3.X R11, PT, PT, RZ, R7, RZ, P0, !PT ;  /* 0x00000007ff0b7210 */ /* 0x000fca00007fe4ff */
        /* <DEDUP_REMOVED lines=53> */
[----:B------:R-:W2:Y:S01]  /*1010*/  LDG.E.64.STRONG.SYS R6, desc[UR4][R2.64+0xc] ;  /* 0x00000c0402067981 */ /* 0x000ea2000c1f5b00 */
[----:B------:R-:W-:Y:S01]  /*1020*/  VIADD R5, R5, 0x40 ;  /* 0x0000004005057836 */ /* 0x000fe20000000000 */
[----:B--2---:R-:W-:-:S05]  /*1030*/  IADD3 R6, P0, PT, R6, 0x9, RZ ;  /* 0x0000000906067810 */ /* 0x004fca0007f1e0ff */
[----:B------:R-:W-:Y:S01]  /*1040*/  IMAD.X R7, RZ, RZ, R7, P0 ;  /* 0x000000ffff077224 */ /* 0x000fe200000e0607 */
[----:B------:R-:W-:-:S04]  /*1050*/  ISETP.NE.AND P0, PT, R5, RZ, PT ;  /* 0x000000ff0500720c */ /* 0x000fc80003f05270 */
[----:B------:R4:W-:Y:S09]  /*1060*/  STG.E.64.STRONG.SYS desc[UR4][R2.64+0xc], R6 ;  /* 0x00000c0602007986 */ /* 0x0009f2000c115b04 */
[----:B------:R-:W-:Y:S05]  /*1070*/  @P0 BRA `(.L_x_0) ;  /* 0xffffffec00f00947 */ /* 0x000fea000383ffff */
[----:B------:R-:W-:Y:S04]  /*1080*/  STG.E desc[UR4][R2.64], R5 ;  /* 0x0000000502007986 */ /* 0x000fe8000c101904 */
[----:B0-----:R-:W-:Y:S01]  /*1090*/  STG.E desc[UR4][R2.64+0x8], R1 ;  /* 0x0000080102007986 */ /* 0x001fe2000c101904 */
[----:B------:R-:W-:Y:S05]  /*10a0*/  EXIT ;  /* 0x000000000000794d */ /* 0x000fea0003800000 */
.L_x_1:
[----:B------:R-:W-:-:S00]  /*10b0*/  BRA `(.L_x_1) ;  /* 0xfffffffc00fc7947 */ /* 0x000fc0000383ffff */
[----:B------:R-:W-:-:S00]  /*10c0*/  NOP ;  /* 0x0000000000007918 */ /* 0x000fc00000000000 */
        /* <DEDUP_REMOVED lines=11> */
.L_x_12:


//--------------------- .text._Z4DivUPi           --------------------------
	.section	.text._Z4DivUPi,"ax",@progbits
	.align	128
        .global         _Z4DivUPi
        .type           _Z4DivUPi,@function
        .size           _Z4DivUPi,(.L_x_13 - _Z4DivUPi)
        .other          _Z4DivUPi,@"STO_CUDA_ENTRY STV_DEFAULT"
_Z4DivUPi:
.text._Z4DivUPi:
[----:B------:R-:W-:Y:S01]  /*0000*/  LDC R1, c[0x0][0x37c] ;  /* 0x0000df00ff017b82 */ /* 0x000fe20000000800 */
[----:B------:R-:W0:Y:S01]  /*0010*/  I2F.U32.RP R0, 0x3 ;  /* 0x0000000300007906 */ /* 0x000e220000209000 */
[----:B------:R-:W-:Y:S01]  /*0020*/  IMAD.MOV.U32 R4, RZ, RZ, -0x3 ;  /* 0xfffffffdff047424 */ /* 0x000fe200078e00ff */
[----:B------:R-:W1:Y:S06]  /*0030*/  LDCU.64 UR4, c[0x0][0x358] ;  /* 0x00006b00ff0477ac */ /* 0x000e6c0008000a00 */
[----:B0-----:R-:W0:Y:S02]  /*0040*/  MUFU.RCP R0, R0 ;  /* 0x0000000000007308 */ /* 0x001e240000001000 */
[----:B0-----:R-:W-:-:S06]  /*0050*/  IADD3 R2, PT, PT, R0, 0xffffffe, RZ ;  /* 0x0ffffffe00027810 */ /* 0x001fcc0007ffe0ff */
[----:B------:R0:W2:Y:S02]  /*0060*/  F2I.FTZ.U32.TRUNC.NTZ R3, R2 ;  /* 0x0000000200037305 */ /* 0x0000a4000021f000 */
[----:B0-----:R-:W-:Y:S02]  /*0070*/  HFMA2 R2, -RZ, RZ, 0, 0 ;  /* 0x00000000ff027431 */ /* 0x001fe400000001ff */
[----:B--2---:R-:W-:-:S04]  /*0080*/  IMAD R5, R3, -0x3, RZ ;  /* 0xfffffffd03057824 */ /* 0x004fc800078e02ff */
[----:B------:R-:W-:-:S06]  /*0090*/  IMAD.HI.U32 R3, R3, R5, R2 ;  /* 0x0000000503037227 */ /* 0x000fcc00078e0002 */
[----:B------:R-:W-:-:S04]  /*00a0*/  IMAD.HI.U32 R5, R3, 0x9, RZ ;  /* 0x0000000903057827 */ /* 0x000fc800078e00ff */
[----:B------:R-:W-:-:S05]  /*00b0*/  IMAD R3, R5, R4, 0x9 ;  /* 0x0000000905037424 */ /* 0x000fca00078e0204 */
[----:B------:R-:W-:-:S13]  /*00c0*/  ISETP.GE.U32.AND P0, PT, R3, 0x3, PT ;  /* 0x000000030300780c */ /* 0x000fda0003f06070 */
[----:B------:R-:W-:Y:S01]  /*00d0*/  @P0 IADD3 R3, PT, PT, R3, -0x3, RZ ;  /* 0xfffffffd03030810 */ /* 0x000fe20007ffe0ff */
[----:B------:R-:W-:-:S03]  /*00e0*/  @P0 VIADD R5, R5, 0x1 ;  /* 0x0000000105050836 */ /* 0x000fc60000000000 */
[----:B------:R-:W-:-:S13]  /*00f0*/  ISETP.GE.U32.AND P1, PT, R3, 0x3, PT ;  /* 0x000000030300780c */ /* 0x000fda0003f26070 */
[----:B------:R-:W-:-:S04]  /*0100*/  @P1 IADD3 R5, PT, PT, R5, 0x1, RZ ;  /* 0x0000000105051810 */ /* 0x000fc80007ffe0ff */
[----:B------:R-:W0:Y:S01]  /*0110*/  I2F.U32.RP R0, R5 ;  /* 0x0000000500007306 */ /* 0x000e220000209000 */
[----:B------:R-:W-:-:S07]  /*0120*/  ISETP.NE.U32.AND P2, PT, R5, RZ, PT ;  /* 0x000000ff0500720c */ /* 0x000fce0003f45070 */
[----:B0-----:R-:W0:Y:S02]  /*0130*/  MUFU.RCP R0, R0 ;  /* 0x0000000000007308 */ /* 0x001e240000001000 */
[----:B0-----:R-:W-:-:S06]  /*0140*/  VIADD R2, R0, 0xffffffe ;  /* 0x0ffffffe00027836 */ /* 0x001fcc0000000000 */
[----:B------:R0:W2:Y:S02]  /*0150*/  F2I.FTZ.U32.TRUNC.NTZ R3, R2 ;  /* 0x0000000200037305 */ /* 0x0000a4000021f000 */
[----:B0-----:R-:W-:Y:S02]  /*0160*/  IMAD.MOV.U32 R2, RZ, RZ, RZ ;  /* 0x000000ffff027224 */ /* 0x001fe400078e00ff */
[----:B--2---:R-:W-:-:S05]  /*0170*/  IMAD R4, R5, R3, RZ ;  /* 0x0000000305047224 */ /* 0x004fca00078e02ff */
[----:B------:R-:W-:-:S05]  /*0180*/  IADD3 R7, PT, PT, -R4, RZ, RZ ;  /* 0x000000ff04077210 */ /* 0x000fca0007ffe1ff */
[----:B------:R-:W-:-:S06]  /*0190*/  IMAD.HI.U32 R3, R3, R7, R2 ;  /* 0x0000000703037227 */ /* 0x000fcc00078e0002 */
[----:B------:R-:W-:-:S05]  /*01a0*/  IMAD.HI.U32 R4, R3, 0x3, RZ ;  /* 0x0000000303047827 */ /* 0x000fca00078e00ff */
[----:B------:R-:W-:-:S05]  /*01b0*/  IADD3 R6, PT, PT, -R4, RZ, RZ ;  /* 0x000000ff04067210 */ /* 0x000fca0007ffe1ff */
[----:B------:R-:W-:-:S05]  /*01c0*/  IMAD R6, R5, R6, 0x3 ;  /* 0x0000000305067424 */ /* 0x000fca00078e0206 */
[----:B------:R-:W-:-:S13]  /*01d0*/  ISETP.GE.U32.AND P0, PT, R6, R5, PT ;  /* 0x000000050600720c */ /* 0x000fda0003f06070 */
[----:B------:R-:W-:Y:S01]  /*01e0*/  @P0 IMAD.IADD R6, R6, 0x1, -R5 ;  /* 0x0000000106060824 */ /* 0x000fe200078e0a05 */
[----:B------:R-:W-:-:S04]  /*01f0*/  @P0 IADD3 R4, PT, PT, R4, 0x1, RZ ;  /* 0x0000000104040810 */ /* 0x000fc80007ffe0ff */
[----:B------:R-:W-:-:S13]  /*0200*/  ISETP.GE.U32.AND P1, PT, R6, R5, PT ;  /* 0x000000050600720c */ /* 0x000fda0003f26070 */
[----:B------:R-:W-:Y:S01]  /*0210*/  @P1 VIADD R4, R4, 0x1 ;  /* 0x0000000104041836 */ /* 0x000fe20000000000 */
[----:B------:R-:W-:-:S04]  /*0220*/  @!P2 LOP3.LUT R4, RZ, R5, RZ, 0x33, !PT ;  /* 0x00000005ff04a212 */ /* 0x000fc800078e33ff */
[----:B------:R-:W0:Y:S01]  /*0230*/  I2F.U32.RP R0, R4 ;  /* 0x0000000400007306 */ /* 0x000e220000209000 */
[----:B------:R-:W-:-:S07]  /*0240*/  ISETP.NE.U32.AND P2, PT, R4, RZ, PT ;  /* 0x000000ff0400720c */ /* 0x000fce0003f45070 */
[----:B0-----:R-:W0:Y:S02]  /*0250*/  MUFU.RCP R0, R0 ;  /* 0x0000000000007308 */ /* 0x001e240000001000 */
[----:B0-----:R-:W-:-:S06]  /*0260*/  IADD3 R2, PT, PT, R0, 0xffffffe, RZ ;  /* 0x0ffffffe00027810 */ /* 0x001fcc0007ffe0ff */
[----:B------:R0:W2:Y:S02]  /*0270*/  F2I.FTZ.U32.TRUNC.NTZ R3, R2 ;  /* 0x0000000200037305 */ /* 0x0000a4000021f000 */
[----:B0-----:R-:W-:Y:S01]  /*0280*/  MOV R2, RZ ;  /* 0x000000ff00027202 */ /* 0x001fe20000000f00 */
[----:B--2---:R-:W-:-:S04]  /*0290*/  IMAD R6, R4, R3, RZ ;  /* 0x0000000304067224 */ /* 0x004fc800078e02ff */
[----:B------:R-:W-:-:S04]  /*02a0*/  IMAD.MOV R7, RZ, RZ, -R6 ;  /* 0x000000ffff077224 */ /* 0x000fc800078e0a06 */
[----:B------:R-:W-:-:S06]  /*02b0*/  IMAD.HI.U32 R6, R3, R7, R2 ;  /* 0x0000000703067227 */ /* 0x000fcc00078e0002 */
[----:B------:R-:W-:-:S04]  /*02c0*/  IMAD.HI.U32 R7, R6, R5, RZ ;  /* 0x0000000506077227 */ /* 0x000fc800078e00ff */
[----:B------:R-:W-:-:S04]  /*02d0*/  IMAD.MOV R3, RZ, RZ, -R7 ;  /* 0x000000ffff037224 */ /* 0x000fc800078e0a07 */
[----:B------:R-:W-:-:S05]  /*02e0*/  IMAD R5, R4, R3, R5 ;  /* 0x0000000304057224 */ /* 0x000fca00078e0205 */
[----:B------:R-:W-:-:S13]  /*02f0*/  ISETP.GE.U32.AND P0, PT, R5, R4, PT ;  /* 0x000000040500720c */ /* 0x000fda0003f06070 */
[----:B------:R-:W-:Y:S01]  /*0300*/  @P0 IADD3 R5, PT, PT, -R4, R5, RZ ;  /* 0x0000000504050210 */ /* 0x000fe20007ffe1ff */
[----:B------:R-:W-:-:S03]  /*0310*/  @P0 VIADD R7, R7, 0x1 ;  /* 0x0000000107070836 */ /* 0x000fc60000000000 */
[----:B------:R-:W-:-:S13]  /*0320*/  ISETP.GE.U32.AND P1, PT, R5, R4, PT ;  /* 0x000000040500720c */ /* 0x000fda0003f26070 */
[----:B------:R-:W-:Y:S02]  /*0330*/  @P1 IADD3 R7, PT, PT, R7, 0x1, RZ ;  /* 0x0000000107071810 */ /* 0x000fe40007ffe0ff */
[----:B------:R-:W-:-:S04]  /*0340*/  @!P2 LOP3.LUT R7, RZ, R4, RZ, 0x33, !PT ;  /* 0x00000004ff07a212 */ /* 0x000fc800078e33ff */
        /* <DEDUP_REMOVED lines=9> */
[----:B------:R-:W-:-:S05]  /*03e0*/  IMAD.HI.U32 R5, R3, R4, RZ ;  /* 0x0000000403057227 */ /* 0x000fca00078e00ff */
[----:B------:R-:W-:-:S05]  /*03f0*/  IADD3 R3, PT, PT, -R5, RZ, RZ ;  /* 0x000000ff05037210 */ /* 0x000fca0007ffe1ff */
[----:B------:R-:W-:-:S05]  /*0400*/  IMAD R4, R7, R3, R4 ;  /* 0x0000000307047224 */ /* 0x000fca00078e0204 */
        /* <DEDUP_REMOVED lines=11> */
[----:B0-----:R-:W-:Y:S02]  /*04c0*/  HFMA2 R2, -RZ, RZ, 0, 0 ;  /* 0x00000000ff027431 */ /* 0x001fe400000001ff */
        /* <DEDUP_REMOVED lines=272> */
[----:B------:R-:W-:Y:S01]  /*15d0*/  IMAD.HI.U32 R4, R3, R5, R2 ;  /* 0x0000000503047227 */ /* 0x000fe200078e0002 */
[----:B------:R-:W-:-:S05]  /*15e0*/  MOV R5, 0xfff0bdc0 ;  /* 0xfff0bdc000057802 */ /* 0x000fca0000000f00 */
        /* <DEDUP_REMOVED lines=8> */
[----:B-1----:R-:W-:-:S07]  /*1670*/  @!P2 LOP3.LUT R9, RZ, R6, RZ, 0x33, !PT ;  /* 0x00000006ff09a212 */ /* 0x002fce00078e33ff */
.L_x_2:
[----:B------:R-:W-:-:S05]  /*1680*/  VIADD R5, R5, 0x1 ;  /* 0x0000000105057836 */ /* 0x000fca0000000000 */
[----:B------:R-:W-:-:S13]  /*1690*/  ISETP.NE.AND P0, PT, R5, RZ, PT ;  /* 0x000000ff0500720c */ /* 0x000fda0003f05270 */
[----:B------:R-:W-:Y:S05]  /*16a0*/  @P0 BRA `(.L_x_2) ;  /* 0xfffffffc00f40947 */ /* 0x000fea000383ffff */
[----:B------:R-:W0:Y:S02]  /*16b0*/  LDC.64 R2, c[0x0][0x380] ;  /* 0x0000e000ff027b82 */ /* 0x000e240000000a00 */
[----:B0-----:R-:W-:Y:S04]  /*16c0*/  STG.E desc[UR4][R2.64], R5 ;  /* 0x0000000502007986 */ /* 0x001fe8000c101904 */
[----:B------:R-:W-:Y:S01]  /*16d0*/  STG.E desc[UR4][R2.64+0x8], R9 ;  /* 0x0000080902007986 */ /* 0x000fe2000c101904 */
[----:B------:R-:W-:Y:S05]  /*16e0*/  EXIT ;  /* 0x000000000000794d */ /* 0x000fea0003800000 */
.L_x_3:
        /* <DEDUP_REMOVED lines=9> */
.L_x_13:


//--------------------- .text._Z3DivPi            --------------------------
	.section	.text._Z3DivPi,"ax",@progbits
	.align	128
        .global         _Z3DivPi
        .type           _Z3DivPi,@function
        .size           _Z3DivPi,(.L_x_14 - _Z3DivPi)
        .other          _Z3DivPi,@"STO_CUDA_ENTRY STV_DEFAULT"
_Z3DivPi:
.text._Z3DivPi:
[----:B------:R-:W-:Y:S01]  /*0000*/  LDC R1, c[0x0][0x37c] ;  /* 0x0000df00ff017b82 */ /* 0x000fe20000000800 */
[----:B------:R-:W0:Y:S01]  /*0010*/  I2F.U32.RP R0, 0x3 ;  /* 0x0000000300007906 */ /* 0x000e220000209000 */
[----:B------:R-:W-:Y:S01]  /*0020*/  IMAD.MOV.U32 R2, RZ, RZ, RZ ;  /* 0x000000ffff027224 */ /* 0x000fe200078e00ff */
[----:B------:R-:W1:Y:S06]  /*0030*/  LDCU.64 UR4, c[0x0][0x358] ;  /* 0x00006b00ff0477ac */ /* 0x000e6c0008000a00 */
[----:B0-----:R-:W0:Y:S02]  /*0040*/  MUFU.RCP R0, R0 ;  /* 0x0000000000007308 */ /* 0x001e240000001000 */
[----:B0-----:R-:W-:-:S06]  /*0050*/  VIADD R3, R0, 0xffffffe ;  /* 0x0ffffffe00037836 */ /* 0x001fcc0000000000 */
[----:B------:R-:W0:Y:S02]  /*0060*/  F2I.FTZ.U32.TRUNC.NTZ R3, R3 ;  /* 0x0000000300037305 */ /* 0x000e24000021f000 */
[----:B0-----:R-:W-:-:S04]  /*0070*/  IMAD R5, R3, -0x3, RZ ;  /* 0xfffffffd03057824 */ /* 0x001fc800078e02ff */
[----:B------:R-:W-:-:S04]  /*0080*/  IMAD.HI.U32 R2, R3, R5, R2 ;  /* 0x0000000503027227 */ /* 0x000fc800078e0002 */
[----:B------:R-:W-:Y:S02]  /*0090*/  IMAD.MOV.U32 R5, RZ, RZ, -0x3 ;  /* 0xfffffffdff057424 */ /* 0x000fe400078e00ff */
[----:B------:R-:W-:-:S04]  /*00a0*/  IMAD.HI.U32 R2, R2, 0x9, RZ ;  /* 0x0000000902027827 */ /* 0x000fc800078e00ff */
[----:B------:R-:W-:-:S05]  /*00b0*/  IMAD R4, R2, R5, 0x9 ;  /* 0x0000000902047424 */ /* 0x000fca00078e0205 */
[----:B------:R-:W-:-:S13]  /*00c0*/  ISETP.GE.U32.AND P0, PT, R4, 0x3, PT ;  /* 0x000000030400780c */ /* 0x000fda0003f06070 */
[----:B------:R-:W-:Y:S01]  /*00d0*/  @P0 IADD3 R4, PT, PT, R4, -0x3, RZ ;  /* 0xfffffffd04040810 */ /* 0x000fe20007ffe0ff */
[----:B------:R-:W-:-:S03]  /*00e0*/  @P0 VIADD R2, R2, 0x1 ;  /* 0x0000000102020836 */ /* 0x000fc60000000000 */
[----:B------:R-:W-:-:S13]  /*00f0*/  ISETP.GE.U32.AND P1, PT, R4, 0x3, PT ;  /* 0x000000030400780c */ /* 0x000fda0003f26070 */
[----:B------:R-:W-:-:S05]  /*0100*/  @P1 VIADD R2, R2, 0x1 ;  /* 0x0000000102021836 */ /* 0x000fca0000000000 */
[----:B------:R-:W-:-:S04]  /*0110*/  IABS R3, R2 ;  /* 0x0000000200037213 */ /* 0x000fc80000000000 */
[----:B------:R-:W0:Y:S08]  /*0120*/  I2F.RP R0, R3 ;  /* 0x0000000300007306 */ /* 0x000e300000209400 */
[----:B0-----:R-:W0:Y:S02]  /*0130*/  MUFU.RCP R0, R0 ;  /* 0x0000000000007308 */ /* 0x001e240000001000 */
[----:B0-----:R-:W-:-:S06]  /*0140*/  VIADD R4, R0, 0xffffffe ;  /* 0x0ffffffe00047836 */ /* 0x001fcc0000000000 */
[----:B------:R0:W2:Y:S02]  /*0150*/  F2I.FTZ.U32.TRUNC.NTZ R5, R4 ;  /* 0x0000000400057305 */ /* 0x0000a4000021f000 */
[----:B0-----:R-:W-:Y:S01]  /*0160*/  IMAD.MOV.U32 R4, RZ, RZ, RZ ;  /* 0x000000ffff047224 */ /* 0x001fe200078e00ff */
[----:B--2---:R-:W-:-:S05]  /*0170*/  IADD3 R6, PT, PT, RZ, -R5, RZ ;  /* 0x80000005ff067210 */ /* 0x004fca0007ffe0ff */
[----:B------:R-:W-:Y:S01]  /*0180*/  IMAD R7, R6, R3, RZ ;  /* 0x0000000306077224 */ /* 0x000fe200078e02ff */
[----:B------:R-:W-:-:S03]  /*0190*/  IABS R6, R2 ;  /* 0x0000000200067213 */ /* 0x000fc60000000000 */
[----:B------:R-:W-:-:S04]  /*01a0*/  IMAD.HI.U32 R5, R5, R7, R4 ;  /* 0x0000000705057227 */ /* 0x000fc800078e0004 */
[----:B------:R-:W-:Y:S02]  /*01b0*/  IMAD.MOV R6, RZ, RZ, -R6 ;  /* 0x000000ffff067224 */ /* 0x000fe400078e0a06 */
[----:B------:R-:W-:-:S04]  /*01c0*/  IMAD.HI.U32 R5, R5, 0x3, RZ ;  /* 0x0000000305057827 */ /* 0x000fc800078e00ff */
[----:B------:R-:W-:-:S05]  /*01d0*/  IMAD R0, R5, R6, 0x3 ;  /* 0x0000000305007424 */ /* 0x000fca00078e0206 */
[----:B------:R-:W-:-:S13]  /*01e0*/  ISETP.GT.U32.AND P2, PT, R3, R0, PT ;  /* 0x000000000300720c */ /* 0x000fda0003f44070 */
[----:B------:R-:W-:Y:S01]  /*01f0*/  @!P2 IMAD.IADD R0, R0, 0x1, -R3 ;  /* 0x000000010000a824 */ /* 0x000fe200078e0a03 */
[----:B------:R-:W-:-:S04]  /*0200*/  @!P2 IADD3 R5, PT, PT, R5, 0x1, RZ ;  /* 0x000000010505a810 */ /* 0x000fc80007ffe0ff */
[----:B------:R-:W-:Y:S02]  /*0210*/  ISETP.GE.U32.AND P1, PT, R0, R3, PT ;  /* 0x000000030000720c */ /* 0x000fe40003f26070 */
[----:B------:R-:W-:-:S04]  /*0220*/  LOP3.LUT R0, R2, 0x3, RZ, 0x3c, !PT ;  /* 0x0000000302007812 */ /* 0x000fc800078e3cff */
[----:B------:R-:W-:Y:S01]  /*0230*/  ISETP.GE.AND P0, PT, R0, RZ, PT ;  /* 0x000000ff0000720c */ /* 0x000fe20003f06270 */
[----:B------:R-:W-:-:S06]  /*0240*/  IMAD.MOV.U32 R0, RZ, RZ, -0xf4240 ;  /* 0xfff0bdc0ff007424 */ /* 0x000fcc00078e00ff */
[----:B-1----:R-:W-:-:S07]  /*0250*/  @P1 VIADD R5, R5, 0x1 ;  /* 0x0000000105051836 */ /* 0x002fce0000000000 */
.L_x_4:
[----:B------:R-:W-:Y:S01]  /*0260*/  VIADD R0, R0, 0x1 ;  /* 0x0000000100007836 */ /* 0x000fe20000000000 */
[----:B------:R-:W-:-:S04]  /*0270*/  MOV R3, R5 ;  /* 0x0000000500037202 */ /* 0x000fc80000000f00 */
[----:B------:R-:W-:-:S13]  /*0280*/  ISETP.NE.AND P1, PT, R0, RZ, PT ;  /* 0x000000ff0000720c */ /* 0x000fda0003f25270 */
[----:B------:R-:W-:Y:S05]  /*0290*/  @P1 BRA `(.L_x_4) ;  /* 0xfffffffc00f01947 */ /* 0x000fea000383ffff */
[----:B------:R-:W-:Y:S01]  /*02a0*/  ISETP.NE.AND P1, PT, R2, RZ, PT ;  /* 0x000000ff0200720c */ /* 0x000fe20003f25270 */
[----:B------:R-:W-:Y:S01]  /*02b0*/  @!P0 IMAD.MOV R3, RZ, RZ, -R3 ;  /* 0x000000ffff038224 */ /* 0x000fe200078e0a03 */
[----:B------:R-:W-:-:S11]  /*02c0*/  IABS R10, R2 ;  /* 0x00000002000a7213 */ /* 0x000fd60000000000 */
[----:B------:R-:W-:-:S04]  /*02d0*/  @!P1 LOP3.LUT R3, RZ, R2, RZ, 0x33, !PT ;  /* 0x00000002ff039212 */ /* 0x000fc800078e33ff */
[-C--:B------:R-:W-:Y:S02]  /*02e0*/  IABS R4, R3.reuse ;  /* 0x0000000300047213 */ /* 0x080fe40000000000 */
[-C--:B------:R-:W-:Y:S02]  /*02f0*/  IABS R8, R3.reuse ;  /* 0x0000000300087213 */ /* 0x080fe40000000000 */
[----:B------:R-:W0:Y:S01]  /*0300*/  I2F.RP R5, R4 ;  /* 0x0000000400057306 */ /* 0x000e220000209400 */
[----:B------:R-:W-:Y:S02]  /*0310*/  LOP3.LUT R2, R2, R3, RZ, 0x3c, !PT ;  /* 0x0000000302027212 */ /* 0x000fe400078e3cff */
[----:B------:R-:W-:Y:S02]  /*0320*/  IMAD.MOV R8, RZ, RZ, -R8 ;  /* 0x000000ffff087224 */ /* 0x000fe400078e0a08 */
[----:B------:R-:W-:-:S03]  /*0330*/  ISETP.GE.AND P1, PT, R2, RZ, PT ;  /* 0x000000ff0200720c */ /* 0x000fc60003f26270 */
[----:B0-----:R-:W0:Y:S02]  /*0340*/  MUFU.RCP R5, R5 ;  /* 0x0000000500057308 */ /* 0x001e240000001000 */
[----:B0-----:R-:W-:-:S06]  /*0350*/  VIADD R6, R5, 0xffffffe ;  /* 0x0ffffffe05067836 */ /* 0x001fcc0000000000 */
[----:B------:R0:W1:Y:S02]  /*0360*/  F2I.FTZ.U32.TRUNC.NTZ R7, R6 ;  /* 0x0000000600077305 */ /* 0x000064000021f000 */
[----:B0-----:R-:W-:Y:S02]  /*0370*/  HFMA2 R6, -RZ, RZ, 0, 0 ;  /* 0x00000000ff067431 */ /* 0x001fe400000001ff */
[----:B-1----:R-:W-:-:S04]  /*0380*/  IMAD.MOV R9, RZ, RZ, -R7 ;  /* 0x000000ffff097224 */ /* 0x002fc800078e0a07 */
[----:B------:R-:W-:-:S04]  /*0390*/  IMAD R9, R9, R4, RZ ;  /* 0x0000000409097224 */ /* 0x000fc800078e02ff */
[----:B------:R-:W-:-:S06]  /*03a0*/  IMAD.HI.U32 R7, R7, R9, R6 ;  /* 0x0000000907077227 */ /* 0x000fcc00078e0006 */
[----:B------:R-:W-:-:S04]  /*03b0*/  IMAD.HI.U32 R7, R7, R10, RZ ;  /* 0x0000000a07077227 */ /* 0x000fc800078e00ff */
[----:B------:R-:W-:-:S05]  /*03c0*/  IMAD R5, R7, R8, R10 ;  /* 0x0000000807057224 */ /* 0x000fca00078e020a */
[----:B------:R-:W-:-:S13]  /*03d0*/  ISETP.GT.U32.AND P2, PT, R4, R5, PT ;  /* 0x000000050400720c */ /* 0x000fda0003f44070 */
[----:B------:R-:W-:Y:S02]  /*03e0*/  @!P2 IMAD.IADD R5, R5, 0x1, -R4 ;  /* 0x000000010505a824 */ /* 0x000fe400078e0a04 */
[----:B------:R-:W-:Y:S01]  /*03f0*/  @!P2 VIADD R7, R7, 0x1 ;  /* 0x000000010707a836 */ /* 0x000fe20000000000 */
[----:B------:R-:W-:Y:S02]  /*0400*/  ISETP.NE.AND P2, PT, R3, RZ, PT ;  /* 0x000000ff0300720c */ /* 0x000fe40003f45270 */
[----:B------:R-:W-:-:S13]  /*0410*/  ISETP.GE.U32.AND P0, PT, R5, R4, PT ;  /* 0x000000040500720c */ /* 0x000fda0003f06070 */
[----:B------:R-:W-:-:S05]  /*0420*/  @P0 IADD3 R7, PT, PT, R7, 0x1, RZ ;  /* 0x0000000107070810 */ /* 0x000fca0007ffe0ff */
[----:B------:R-:W-:-:S04]  /*0430*/  IMAD.MOV.U32 R2, RZ, RZ, R7 ;  /* 0x000000ffff027224 */ /* 0x000fc800078e0007 */
[----:B------:R-:W-:Y:S01]  /*0440*/  @!P1 IMAD.MOV R2, RZ, RZ, -R2 ;  /* 0x000000ffff029224 */ /* 0x000fe200078e0a02 */
[----:B------:R-:W-:-:S04]  /*0450*/  @!P2 LOP3.LUT R2, RZ, R3, RZ, 0x33, !PT ;  /* 0x00000003ff02a212 */ /* 0x000fc800078e33ff */
[-C--:B------:R-:W-:Y:S02]  /*0460*/  IABS R5, R2.reuse ;  /* 0x0000000200057213 */ /* 0x080fe40000000000 */
[----:B------:R-:W-:Y:S02]  /*0470*/  LOP3.LUT R3, R3, R2, RZ, 0x3c, !PT ;  /* 0x0000000203037212 */ /* 0x000fe400078e3cff */
[----:B------:R-:W0:Y:S02]  /*0480*/  I2F.RP R8, R5 ;  /* 0x0000000500087306 */ /* 0x000e240000209400 */
[----:B------:R-:W-:-:S06]  /*0490*/  ISETP.GE.AND P1, PT, R3, RZ, PT ;  /* 0x000000ff0300720c */ /* 0x000fcc0003f26270 */
[----:B0-----:R-:W0:Y:S02]  /*04a0*/  MUFU.RCP R8, R8 ;  /* 0x0000000800087308 */ /* 0x001e240000001000 */
[----:B0-----:R-:W-:-:S06]  /*04b0*/  VIADD R6, R8, 0xffffffe ;  /* 0x0ffffffe08067836 */ /* 0x001fcc0000000000 */
[----:B------:R0:W1:Y:S02]  /*04c0*/  F2I.FTZ.U32.TRUNC.NTZ R7, R6 ;  /* 0x0000000600077305 */ /* 0x000064000021f000 */
[----:B0-----:R-:W-:Y:S01]  /*04d0*/  IMAD.MOV.U32 R6, RZ, RZ, RZ ;  /* 0x000000ffff067224 */ /* 0x001fe200078e00ff */
[----:B-1----:R-:W-:-:S05]  /*04e0*/  IADD3 R10, PT, PT, RZ, -R7, RZ ;  /* 0x80000007ff0a7210 */ /* 0x002fca0007ffe0ff */
[----:B------:R-:W-:Y:S01]  /*04f0*/  IMAD R9, R10, R5, RZ ;  /* 0x000000050a097224 */ /* 0x000fe200078e02ff */
[----:B------:R-:W-:-:S03]  /*0500*/  IABS R10, R2 ;  /* 0x00000002000a7213 */ /* 0x000fc60000000000 */
[----:B------:R-:W-:-:S04]  /*0510*/  IMAD.HI.U32 R7, R7, R9, R6 ;  /* 0x0000000907077227 */ /* 0x000fc800078e0006 */
[----:B------:R-:W-:Y:S02]  /*0520*/  IMAD.MOV R9, RZ, RZ, -R10 ;  /* 0x000000ffff097224 */ /* 0x000fe400078e0a0a */
[----:B------:R-:W-:-:S04]  /*0530*/  IMAD.HI.U32 R7, R7, R4, RZ ;  /* 0x0000000407077227 */ /* 0x000fc800078e00ff */
[----:B------:R-:W-:-:S05]  /*0540*/  IMAD R4, R7, R9, R4 ;  /* 0x0000000907047224 */ /* 0x000fca00078e0204 */
[----:B------:R-:W-:-:S13]  /*0550*/  ISETP.GT.U32.AND P2, PT, R5, R4, PT ;  /* 0x000000040500720c */ /* 0x000fda0003f44070 */
[----:B------:R-:W-:Y:S01]  /*0560*/  @!P2 IMAD.IADD R4, R4, 0x1, -R5 ;  /* 0x000000010404a824 */ /* 0x000fe200078e0a05 */
[----:B------:R-:W-:Y:S02]  /*0570*/  @!P2 IADD3 R7, PT, PT, R7, 0x1, RZ ;  /* 0x000000010707a810 */ /* 0x000fe40007ffe0ff */
[----:B------:R-:W-:Y:S02]  /*0580*/  ISETP.NE.AND P2, PT, R2, RZ, PT ;  /* 0x000000ff0200720c */ /* 0x000fe40003f45270 */
[----:B------:R-:W-:-:S13]  /*0590*/  ISETP.GE.U32.AND P0, PT, R4, R5, PT ;  /* 0x000000050400720c */ /* 0x000fda0003f06070 */
[----:B------:R-:W-:-:S04]  /*05a0*/  @P0 VIADD R7, R7, 0x1 ;  /* 0x0000000107070836 */ /* 0x000fc80000000000 */
[----:B------:R-:W-:-:S04]  /*05b0*/  IMAD.MOV.U32 R3, RZ, RZ, R7 ;  /* 0x000000ffff037224 */ /* 0x000fc800078e0007 */
[----:B------:R-:W-:Y:S01]  /*05c0*/  @!P1 IMAD.MOV R3, RZ, RZ, -R3 ;  /* 0x000000ffff039224 */ /* 0x000fe200078e0a03 */
[----:B------:R-:W-:-:S04]  /*05d0*/  @!P2 LOP3.LUT R3, RZ, R2, RZ, 0x33, !PT ;  /* 0x00000002ff03a212 */ /* 0x000fc800078e33ff */
[-C--:B------:R-:W-:Y:S02]  /*05e0*/  IABS R4, R3.reuse ;  /* 0x0000000300047213 */ /* 0x080fe40000000000 */
[-C--:B------:R-:W-:Y:S02]  /*05f0*/  IABS R11, R3.reuse ;  /* 0x00000003000b7213 */ /* 0x080fe40000000000 */
[----:B------:R-:W0:Y:S01]  /*0600*/  I2F.RP R8, R4 ;  /* 0x0000000400087306 */ /* 0x000e220000209400 */
[----:B------:R-:W-:-:S04]  /*0610*/  LOP3.LUT R2, R2, R3, RZ, 0x3c, !PT ;  /* 0x0000000302027212 */ /* 0x000fc800078e3cff */
[----:B------:R-:W-:-:S03]  /*0620*/  ISETP.GE.AND P1, PT, R2, RZ, PT ;  /* 0x000000ff0200720c */ /* 0x000fc60003f26270 */
[----:B0-----:R-:W0:Y:S02]  /*0630*/  MUFU.RCP R8, R8 ;  /* 0x0000000800087308 */ /* 0x001e240000001000 */
[----:B0-----:R-:W-:-:S06]  /*0640*/  IADD3 R6, PT, PT, R8, 0xffffffe, RZ ;  /* 0x0ffffffe08067810 */ /* 0x001fcc0007ffe0ff */
[----:B------:R0:W1:Y:S02]  /*0650*/  F2I.FTZ.U32.TRUNC.NTZ R7, R6 ;  /* 0x0000000600077305 */ /* 0x000064000021f000 */
[----:B0-----:R-:W-:Y:S02]  /*0660*/  IMAD.MOV.U32 R6, RZ, RZ, RZ ;  /* 0x000000ffff067224 */ /* 0x001fe400078e00ff */
[----:B-1----:R-:W-:-:S04]  /*0670*/  IMAD.MOV R9, RZ, RZ, -R7 ;  /* 0x000000ffff097224 */ /* 0x002fc800078e0a07 */
[----:B------:R-:W-:-:S04]  /*0680*/  IMAD R9, R9, R4, RZ ;  /* 0x0000000409097224 */ /* 0x000fc800078e02ff */
[----:B------:R-:W-:-:S04]  /*0690*/  IMAD.HI.U32 R10, R7, R9, R6 ;  /* 0x00000009070a7227 */ /* 0x000fc800078e0006 */
[----:B------:R-:W-:Y:S02]  /*06a0*/  IMAD.MOV R7, RZ, RZ, -R11 ;  /* 0x000000ffff077224 */ /* 0x000fe400078e0a0b */
[----:B------:R-:W-:-:S04]  /*06b0*/  IMAD.HI.U32 R10, R10, R5, RZ ;  /* 0x000000050a0a7227 */ /* 0x000fc800078e00ff */
[----:B------:R-:W-:-:S05]  /*06c0*/  IMAD R5, R10, R7, R5 ;  /* 0x000000070a057224 */ /* 0x000fca00078e0205 */
[----:B------:R-:W-:-:S13]  /*06d0*/  ISETP.GT.U32.AND P2, PT, R4, R5, PT ;  /* 0x000000050400720c */ /* 0x000fda0003f44070 */
[-C--:B------:R-:W-:Y:S01]  /*06e0*/  @!P2 IADD3 R5, PT, PT, R5, -R4.reuse, RZ ;  /* 0x800000040505a210 */ /* 0x080fe20007ffe0ff */
[----:B------:R-:W-:Y:S01]  /*06f0*/  @!P2 VIADD R10, R10, 0x1 ;  /* 0x000000010a0aa836 */ /* 0x000fe20000000000 */
[----:B------:R-:W-:Y:S02]  /*0700*/  ISETP.NE.AND P2, PT, R3, RZ, PT ;  /* 0x000000ff0300720c */ /* 0x000fe40003f45270 */
[----:B------:R-:W-:-:S13]  /*0710*/  ISETP.GE.U32.AND P0, PT, R5, R4, PT ;  /* 0x000000040500720c */ /* 0x000fda0003f06070 */
[----:B------:R-:W-:-:S04]  /*0720*/  @P0 VIADD R10, R10, 0x1 ;  /* 0x000000010a0a0836 */ /* 0x000fc80000000000 */
[----:B------:R-:W-:-:S05]  /*0730*/  IMAD.MOV.U32 R2, RZ, RZ, R10 ;  /* 0x000000ffff027224 */ /* 0x000fca00078e000a */
[----:B------:R-:W-:Y:S02]  /*0740*/  @!P1 IADD3 R2, PT, PT, -R2, RZ, RZ ;  /* 0x000000ff02029210 */ /* 0x000fe40007ffe1ff */
        /* <DEDUP_REMOVED lines=8> */
[----:B0-----:R-:W-:Y:S02]  /*07d0*/  IMAD.MOV.U32 R6, RZ, RZ, RZ ;  /* 0x000000ffff067224 */ /* 0x001fe400078e00ff */
[----:B-1----:R-:W-:-:S04]  /*07e0*/  IMAD.MOV R10, RZ, RZ, -R7 ;  /* 0x000000ffff0a7224 */ /* 0x002fc800078e0a07 */
[----:B------:R-:W-:Y:S01]  /*07f0*/  IMAD R9, R10, R5, RZ ;  /* 0x000000050a097224 */ /* 0x000fe200078e02ff */
[----:B------:R-:W-:-:S03]  /*0800*/  IABS R10, R2 ;  /* 0x00000002000a7213 */ /* 0x000fc60000000000 */
[----:B------:R-:W-:Y:S01]  /*0810*/  IMAD.HI.U32 R7, R7, R9, R6 ;  /* 0x0000000907077227 */ /* 0x000fe200078e0006 */
[----:B------:R-:W-:-:S05]  /*0820*/  IADD3 R9, PT, PT, RZ, -R10, RZ ;  /* 0x8000000aff097210 */ /* 0x000fca0007ffe0ff */
[----:B------:R-:W-:-:S04]  /*0830*/  IMAD.HI.U32 R7, R7, R4, RZ ;  /* 0x0000000407077227 */ /* 0x000fc800078e00ff */
[----:B------:R-:W-:-:S05]  /*0840*/  IMAD R4, R7, R9, R4 ;  /* 0x0000000907047224 */ /* 0x000fca00078e0204 */
[----:B------:R-:W-:-:S13]  /*0850*/  ISETP.GT.U32.AND P2, PT, R5, R4, PT ;  /* 0x000000040500720c */ /* 0x000fda0003f44070 */
[----:B------:R-:W-:Y:S02]  /*0860*/  @!P2 IMAD.IADD R4, R4, 0x1, -R5 ;  /* 0x000000010404a824 */ /* 0x000fe400078e0a05 */
[----:B------:R-:W-:Y:S01]  /*0870*/  @!P2 VIADD R7, R7, 0x1 ;  /* 0x000000010707a836 */ /* 0x000fe20000000000 */
[----:B------:R-:W-:Y:S02]  /*0880*/  ISETP.NE.AND P2, PT, R2, RZ, PT ;  /* 0x000000ff0200720c */ /* 0x000fe40003f45270 */
[----:B------:R-:W-:-:S13]  /*0890*/  ISETP.GE.U32.AND P0, PT, R4, R5, PT ;  /* 0x000000050400720c */ /* 0x000fda0003f06070 */
[----:B------:R-:W-:-:S05]  /*08a0*/  @P0 VIADD R7, R7, 0x1 ;  /* 0x0000000107070836 */ /* 0x000fca0000000000 */
[----:B------:R-:W-:-:S05]  /*08b0*/  MOV R3, R7 ;  /* 0x0000000700037202 */ /* 0x000fca0000000f00 */
        /* <DEDUP_REMOVED lines=8> */
[----:B0-----:R-:W-:-:S06]  /*0940*/  VIADD R6, R8, 0xffffffe ;  /* 0x0ffffffe08067836 */ /* 0x001fcc0000000000 */
[----:B------:R0:W1:Y:S02]  /*0950*/  F2I.FTZ.U32.TRUNC.NTZ R7, R6 ;  /* 0x0000000600077305 */ /* 0x000064000021f000 */
[----:B0-----:R-:W-:Y:S02]  /*0960*/  HFMA2 R6, -RZ, RZ, 0, 0 ;  /* 0x00000000ff067431 */ /* 0x001fe400000001ff */
[----:B-1----:R-:W-:-:S04]  /*0970*/  IMAD.MOV R9, RZ, RZ, -R7 ;  /* 0x000000ffff097224 */ /* 0x002fc800078e0a07 */
[----:B------:R-:W-:-:S04]  /*0980*/  IMAD R9, R9, R4, RZ ;  /* 0x0000000409097224 */ /* 0x000fc800078e02ff */
[----:B------:R-:W-:-:S04]  /*0990*/  IMAD.HI.U32 R10, R7, R9, R6 ;  /* 0x00000009070a7227 */ /* 0x000fc800078e0006 */
[----:B------:R-:W-:Y:S02]  /*09a0*/  IMAD.MOV R7, RZ, RZ, -R11 ;  /* 0x000000ffff077224 */ /* 0x000fe400078e0a0b */
        /* <DEDUP_REMOVED lines=66> */
[----:B0-----:R-:W-:Y:S01]  /*0dd0*/  MOV R6, RZ ;  /* 0x000000ff00067202 */ /* 0x001fe20000000f00 */
[----:B-1----:R-:W-:-:S04]  /*0de0*/  IMAD.MOV R10, RZ, RZ, -R7 ;  /* 0x000000ffff0a7224 */ /* 0x002fc800078e0a07 */
        /* <DEDUP_REMOVED lines=12> */
[----:B------:R-:W-:-:S05]  /*0eb0*/  IMAD.MOV.U32 R3, RZ, RZ, R7 ;  /* 0x000000ffff037224 */ /* 0x000fca00078e0007 */
[----:B------:R-:W-:Y:S02]  /*0ec0*/  @!P1 IADD3 R3, PT, PT, -R3, RZ, RZ ;  /* 0x000000ff03039210 */ /* 0x000fe40007ffe1ff */
        /* <DEDUP_REMOVED lines=214> */
[----:B------:R-:W-:Y:S01]  /*1c30*/  @!P1 IMAD.MOV R10, RZ, RZ, -R10 ;  /* 0x000000ffff0a9224 */ /* 0x000fe200078e0a0a */
[----:B------:R-:W-:-:S04]  /*1c40*/  @!P2 LOP3.LUT R10, RZ, R3, RZ, 0x33, !PT ;  /* 0x00000003ff0aa212 */ /* 0x000fc800078e33ff */
[----:B------:R-:W-:-:S04]  /*1c50*/  IABS R5, R10 ;  /* 0x0000000a00057213 */ /* 0x000fc80000000000 */
[----:B------:R-:W0:Y:S08]  /*1c60*/  I2F.RP R2, R5 ;  /* 0x0000000500027306 */ /* 0x000e300000209400 */
[----:B0-----:R-:W0:Y:S02]  /*1c70*/  MUFU.RCP R2, R2 ;  /* 0x0000000200027308 */ /* 0x001e240000001000 */
[----:B0-----:R-:W-:-:S06]  /*1c80*/  IADD3 R6, PT, PT, R2, 0xffffffe, RZ ;  /* 0x0ffffffe02067810 */ /* 0x001fcc0007ffe0ff */
        /* <DEDUP_REMOVED lines=13> */
[----:B------:R-:W-:Y:S02]  /*1d60*/  ISETP.GE.U32.AND P0, PT, R4, R5, PT ;  /* 0x000000050400720c */ /* 0x000fe40003f06070 */
[----:B------:R-:W-:Y:S02]  /*1d70*/  LOP3.LUT R4, R3, R10, RZ, 0x3c, !PT ;  /* 0x0000000a03047212 */ /* 0x000fe400078e3cff */
[----:B------:R-:W0:Y:S02]  /*1d80*/  LDC.64 R2, c[0x0][0x380] ;  /* 0x0000e000ff027b82 */ /* 0x000e240000000a00 */
[----:B------:R-:W-:-:S07]  /*1d90*/  ISETP.GE.AND P1, PT, R4, RZ, PT ;  /* 0x000000ff0400720c */ /* 0x000fce0003f26270 */
[----:B------:R-:W-:-:S06]  /*1da0*/  @P0 IADD3 R7, PT, PT, R7, 0x1, RZ ;  /* 0x0000000107070810 */ /* 0x000fcc0007ffe0ff */
[----:B------:R-:W-:Y:S01]  /*1db0*/  @!P1 IMAD.MOV R7, RZ, RZ, -R7 ;  /* 0x000000ffff079224 */ /* 0x000fe200078e0a07 */
[----:B------:R-:W-:Y:S01]  /*1dc0*/  @!P2 LOP3.LUT R7, RZ, R10, RZ, 0x33, !PT ;  /* 0x0000000aff07a212 */ /* 0x000fe200078e33ff */
[----:B0-----:R-:W-:Y:S04]  /*1dd0*/  STG.E desc[UR4][R2.64], R0 ;  /* 0x0000000002007986 */ /* 0x001fe8000c101904 */
[----:B------:R-:W-:Y:S01]  /*1de0*/  STG.E desc[UR4][R2.64+0x8], R7 ;  /* 0x0000080702007986 */ /* 0x000fe2000c101904 */
[----:B------:R-:W-:Y:S05]  /*1df0*/  EXIT ;  /* 0x000000000000794d */ /* 0x000fea0003800000 */
.L_x_5:
        /* <DEDUP_REMOVED lines=16> */
.L_x_14:


//--------------------- .text._Z3MulPi            --------------------------
	.section	.text._Z3MulPi,"ax",@progbits
	.align	128
        .global         _Z3MulPi
        .type           _Z3MulPi,@function
        .size           _Z3MulPi,(.L_x_15 - _Z3MulPi)
        .other          _Z3MulPi,@"STO_CUDA_ENTRY STV_DEFAULT"
_Z3MulPi:
.text._Z3MulPi:
[----:B------:R-:W-:Y:S01]  /*0000*/  LDC R1, c[0x0][0x37c] ;  /* 0x0000df00ff017b82 */ /* 0x000fe20000000800 */
[----:B------:R-:W-:Y:S01]  /*0010*/  IMAD.MOV.U32 R5, RZ, RZ, -0xf420e ;  /* 0xfff0bdf2ff057424 */ /* 0x000fe200078e00ff */
[----:B------:R-:W0:Y:S01]  /*0020*/  LDCU.64 UR4, c[0x0][0x358] ;  /* 0x00006b00ff0477ac */ /* 0x000e220008000a00 */
[----:B------:R-:W-:-:S05]  /*0030*/  NOP ;  /* 0x0000000000007918 */ /* 0x000fca0000000000 */
.L_x_6:
[----:B------:R-:W-:-:S04]  /*0040*/  IADD3 R5, PT, PT, R5, 0x15e, RZ ;  /* 0x0000015e05057810 */ /* 0x000fc80007ffe0ff */
[----:B------:R-:W-:-:S13]  /*0050*/  ISETP.NE.AND P0, PT, R5, RZ, PT ;  /* 0x000000ff0500720c */ /* 0x000fda0003f05270 */
[----:B------:R-:W-:Y:S05]  /*0060*/  @P0 BRA `(.L_x_6) ;  /* 0xfffffffc00f40947 */ /* 0x000fea000383ffff */
[----:B------:R-:W0:Y:S01]  /*0070*/  LDC.64 R2, c[0x0][0x380] ;  /* 0x0000e000ff027b82 */ /* 0x000e220000000a00 */
[----:B------:R-:W-:Y:S01]  /*0080*/  IMAD.MOV.U32 R7, RZ, RZ, -0x6c455acf ;  /* 0x93baa531ff077424 */ /* 0x000fe200078e00ff */
[----:B0-----:R-:W-:Y:S04]  /*0090*/  STG.E desc[UR4][R2.64], R5 ;  /* 0x0000000502007986 */ /* 0x001fe8000c101904 */
[----:B------:R-:W-:Y:S01]  /*00a0*/  STG.E desc[UR4][R2.64+0x8], R7 ;  /* 0x0000080702007986 */ /* 0x000fe2000c101904 */
[----:B------:R-:W-:Y:S05]  /*00b0*/  EXIT ;  /* 0x000000000000794d */ /* 0x000fea0003800000 */
.L_x_7:
        /* <DEDUP_REMOVED lines=12> */
.L_x_15:


//--------------------- .text._Z3AddPi            --------------------------
	.section	.text._Z3AddPi,"ax",@progbits
	.align	128
        .global         _Z3AddPi
        .type           _Z3AddPi,@function
        .size           _Z3AddPi,(.L_x_16 - _Z3AddPi)
        .other          _Z3AddPi,@"STO_CUDA_ENTRY STV_DEFAULT"
_Z3AddPi:
.text._Z3AddPi:
[----:B------:R-:W-:Y:S01]  /*0000*/  LDC R1, c[0x0][0x37c] ;  /* 0x0000df00ff017b82 */ /* 0x000fe20000000800 */
[----:B------:R-:W-:Y:S01]  /*0010*/  IMAD.MOV.U32 R5, RZ, RZ, -0xf420e ;  /* 0xfff0bdf2ff057424 */ /* 0x000fe200078e00ff */
[----:B------:R-:W0:Y:S01]  /*0020*/  LDCU.64 UR4, c[0x0][0x358] ;  /* 0x00006b00ff0477ac */ /* 0x000e220008000a00 */
[----:B------:R-:W-:-:S05]  /*0030*/  NOP ;  /* 0x0000000000007918 */ /* 0x000fca0000000000 */
.L_x_8:
[----:B------:R-:W-:-:S04]  /*0040*/  IADD3 R5, PT, PT, R5, 0x15e, RZ ;  /* 0x0000015e05057810 */ /* 0x000fc80007ffe0ff */
[----:B------:R-:W-:-:S13]  /*0050*/  ISETP.NE.AND P0, PT, R5, RZ, PT ;  /* 0x000000ff0500720c */ /* 0x000fda0003f05270 */
[----:B------:R-:W-:Y:S05]  /*0060*/  @P0 BRA `(.L_x_8) ;  /* 0xfffffffc00f40947 */ /* 0x000fea000383ffff */
[----:B------:R-:W0:Y:S01]  /*0070*/  LDC.64 R2, c[0x0][0x380] ;  /* 0x0000e000ff027b82 */ /* 0x000e220000000a00 */
[----:B------:R-:W-:Y:S01]  /*0080*/  IMAD.MOV.U32 R7, RZ, RZ, 0x1d019 ;  /* 0x0001d019ff077424 */ /* 0x000fe200078e00ff */
[----:B0-----:R-:W-:Y:S04]  /*0090*/  STG.E desc[UR4][R2.64], R5 ;  /* 0x0000000502007986 */ /* 0x001fe8000c101904 */
[----:B------:R-:W-:Y:S01]  /*00a0*/  STG.E desc[UR4][R2.64+0x8], R7 ;  /* 0x0000080702007986 */ /* 0x000fe2000c101904 */
[----:B------:R-:W-:Y:S05]  /*00b0*/  EXIT ;  /* 0x000000000000794d */ /* 0x000fea0003800000 */
.L_x_9:
        /* <DEDUP_REMOVED lines=12> */
.L_x_16:


//--------------------- .text._Z4OvhdPi           --------------------------
	.section	.text._Z4OvhdPi,"ax",@progbits
	.align	128
        .global         _Z4OvhdPi
        .type           _Z4OvhdPi,@function
        .size           _Z4OvhdPi,(.L_x_17 - _Z4OvhdPi)
        .other          _Z4OvhdPi,@"STO_CUDA_ENTRY STV_DEFAULT"
_Z4OvhdPi:
.text._Z4OvhdPi:
[----:B------:R-:W-:Y:S01]  /*0000*/  LDC R1, c[0x0][0x37c] ;  /* 0x0000df00ff017b82 */ /* 0x000fe20000000800 */
[----:B------:R-:W-:Y:S01]  /*0010*/  IMAD.MOV.U32 R5, RZ, RZ, -0xf420e ;  /* 0xfff0bdf2ff057424 */ /* 0x000fe200078e00ff */
[----:B------:R-:W0:Y:S01]  /*0020*/  LDCU.64 UR4, c[0x0][0x358] ;  /* 0x00006b00ff0477ac */ /* 0x000e220008000a00 */
[----:B------:R-:W-:-:S05]  /*0030*/  NOP ;  /* 0x0000000000007918 */ /* 0x000fca0000000000 */
.L_x_10:
[----:B------:R-:W-:-:S04]  /*0040*/  IADD3 R5, PT, PT, R5, 0x15e, RZ ;  /* 0x0000015e05057810 */ /* 0x000fc80007ffe0ff */
[----:B------:R-:W-:-:S13]  /*0050*/  ISETP.NE.AND P0, PT, R5, RZ, PT ;  /* 0x000000ff0500720c */ /* 0x000fda0003f05270 */
[----:B------:R-:W-:Y:S05]  /*0060*/  @P0 BRA `(.L_x_10) ;  /* 0xfffffffc00f40947 */ /* 0x000fea000383ffff */
[----:B------:R-:W0:Y:S02]  /*0070*/  LDC.64 R2, c[0x0][0x380] ;  /* 0x0000e000ff027b82 */ /* 0x000e240000000a00 */
[----:B0-----:R-:W-:Y:S04]  /*0080*/  STG.E desc[UR4][R2.64], R5 ;  /* 0x0000000502007986 */ /* 0x001fe8000c101904 */
[----:B------:R-:W-:Y:S01]  /*0090*/  STG.E desc[UR4][R2.64+0x8], R5 ;  /* 0x0000080502007986 */ /* 0x000fe2000c101904 */
[----:B------:R-:W-:Y:S05]  /*00a0*/  EXIT ;  /* 0x000000000000794d */ /* 0x000fea0003800000 */
.L_x_11:
        /* <DEDUP_REMOVED lines=13> */
.L_x_17:


//--------------------- .nv.shared.reserved.0     --------------------------
	.section	.nv.shared.reserved.0,"aw",@nobits
	.weak		__nv_reservedSMEM_offset_0_alias
	.size		__nv_reservedSMEM_offset_0_alias, 0, 64
	.other		__nv_reservedSMEM_offset_0_alias,@"STO_CUDA_RESERVED_SHARED STV_DEFAULT"
__nv_reservedSMEM_offset_0_alias:
	.zero		0
	.zero		64


//--------------------- .nv.constant0._Z3LdPi     --------------------------
	.section	.nv.constant0._Z3LdPi,"a",@progbits
	.sectionflags	@""
	.align	4
.nv.constant0._Z3LdPi:
	.zero		904


//--------------------- .nv.constant0._Z4DivUPi   --------------------------
	.section	.nv.constant0._Z4DivUPi,"a",@progbits
	.sectionflags	@""
	.align	4
.nv.constant0._Z4DivUPi:
	.zero		904


//--------------------- .nv.constant0._Z3DivPi    --------------------------
	.section	.nv.constant0._Z3DivPi,"a",@progbits
	.sectionflags	@""
	.align	4
.nv.constant0._Z3DivPi:
	.zero		904


//--------------------- .nv.constant0._Z3MulPi    --------------------------
	.section	.nv.constant0._Z3MulPi,"a",@progbits
	.sectionflags	@""
	.align	4
.nv.constant0._Z3MulPi:
	.zero		904


//--------------------- .nv.constant0._Z3AddPi    --------------------------
	.section	.nv.constant0._Z3AddPi,"a",@progbits
	.sectionflags	@""
	.align	4
.nv.constant0._Z3AddPi:
	.zero		904


//--------------------- .nv.constant0._Z4OvhdPi   --------------------------
	.section	.nv.constant0._Z4OvhdPi,"a",@progbits
	.sectionflags	@""
	.align	4
.nv.constant0._Z4OvhdPi:
	.zero		904


//--------------------- SYMBOLS --------------------------

	.type		.nv.reservedSmem.offset0,@object
	.size		.nv.reservedSmem.offset0,0x4
